// auto-generated by cutlass_sweep.gemm — config: {"arch": "sm_90", "cluster_m": 1, "cluster_n": 1, "dtype": "bf16", "stages": 3, "tile_k": 32, "tile_m": 128, "tile_n": 128}
#include "cutlass/cutlass.h"
#include "cutlass/gemm/collective/collective_builder.hpp"
#include "cutlass/gemm/device/gemm_universal_adapter.h"
#include "cutlass/gemm/kernel/gemm_universal.hpp"
#include "cutlass/epilogue/collective/collective_builder.hpp"

using ElemA = cutlass::bfloat16_t;
using ElemB = cutlass::bfloat16_t;
using ElemCD = cutlass::bfloat16_t;
using Acc  = float;
using TileShape    = cute::Shape<cute::_128, cute::_128, cute::_32>;
using ClusterShape = cute::Shape<cute::_1, cute::_1, cute::_1>;

using CollectiveEpilogue = typename cutlass::epilogue::collective::CollectiveBuilder<
    cutlass::arch::Sm90, cutlass::arch::OpClassTensorOp,
    TileShape, ClusterShape,
    cutlass::epilogue::collective::EpilogueTileAuto,
    Acc, Acc,
    ElemCD, cutlass::layout::RowMajor, 128 / cutlass::sizeof_bits<ElemCD>::value,
    ElemCD, cutlass::layout::RowMajor, 128 / cutlass::sizeof_bits<ElemCD>::value,
    cutlass::epilogue::collective::EpilogueScheduleAuto
  >::CollectiveOp;

using CollectiveMainloop = typename cutlass::gemm::collective::CollectiveBuilder<
    cutlass::arch::Sm90, cutlass::arch::OpClassTensorOp,
    ElemA, cutlass::layout::RowMajor, 128 / cutlass::sizeof_bits<ElemA>::value,
    ElemB, cutlass::layout::ColumnMajor, 128 / cutlass::sizeof_bits<ElemB>::value,
    Acc,
    TileShape, ClusterShape,
    cutlass::gemm::collective::StageCount<3>,
    cutlass::gemm::collective::KernelScheduleAuto
  >::CollectiveOp;

using GemmKernel = cutlass::gemm::kernel::GemmUniversal<
    cute::Shape<int,int,int,int>,
    CollectiveMainloop,
    CollectiveEpilogue
>;
using Gemm = cutlass::gemm::device::GemmUniversalAdapter<GemmKernel>;

// Force the device kernel symbol into the cubin without needing a host main.
auto* _anchor = &cutlass::device_kernel<GemmKernel>;


// ===== COMPILED SASS (sm_90a) =====

	.target	sm_90a

	.elftype	@"ET_EXEC"


//--------------------- .note.nv.tkinfo           --------------------------
	.section	.note.nv.tkinfo,"",@"SHT_NOTE"
	.sectionflags	@"SHF_NOTE_NV_TKINFO"
	.tkinfo
        /*0018*/ 	.word	0x00000002
        /*0030*/ 	.string	""
        /*0030*/ 	.string	"ptxas"
        /*0030*/ 	.string	"Cuda compilation tools, release 13.0, V13.0.88"
        /*0030*/ 	.string	"Build cuda_13.0.r13.0/compiler.36424714_0"
        /*0030*/ 	.string	"-arch sm_90a -m 64 "



//--------------------- .note.nv.cuinfo           --------------------------
	.section	.note.nv.cuinfo,"",@"SHT_NOTE"
	.sectionflags	@"SHF_NOTE_NV_CUINFO"
        /*0018*/ 	.short	0x0002
        /*001a*/ 	.short	0x005a
        /*001c*/ 	.short	0x0082
	.zero		2


//--------------------- .nv.info                  --------------------------
	.section	.nv.info,"",@"SHT_CUDA_INFO"
	.align	4


	//----- nvinfo : EIATTR_REGCOUNT
	.align		4
        /*0000*/ 	.byte	0x04, 0x2f
        /*0002*/ 	.short	(.L_15 - .L_14)
	.align		4
.L_14:
        /*0004*/ 	.word	index@(_ZN7cutlass13device_kernelINS_4gemm6kernel13GemmUniversalIN4cute5tupleIJiiiiEEENS1_10collective13CollectiveMmaINS1_34MainloopSm90TmaGmmaWarpSpecializedILi3ENS5_IJNS4_1CILi1EEESB_SB_EEENS1_35KernelTmaWarpSpecializedCooperativeEEENS5_IJNSA_ILi128EEESF_NSA_ILi32EEEEEENS_10bfloat16_tENS5_IJlSB_lEEESI_SJ_NS4_8TiledMMAINS4_8MMA_AtomIJNS4_4SM904GMMA28MMA_64x128x16_F32BF16BF16_SSILNSN_5MajorE0ELSP_0ELNSN_7ScaleInE1ELSQ_1EEEEEENS4_6LayoutINS5_IJNSA_ILi2EEESB_SB_EEENS5_IJSB_NSA_ILi0EEESW_EEEEENS5_IJNS4_10UnderscoreESZ_SZ_EEEEENS4_13SM90_TMA_LOADENS4_14ComposedLayoutINS4_7SwizzleILi2ELi4ELi3EEENS4_18smem_ptr_flag_bitsILi16EEENST_INS5_IJNSA_ILi8EEESG_EEENS5_IJSG_SB_EEEEEEEvNS4_8identityES12_S1C_vS1D_EENS_8epilogue10collective6detail29Sm90TmaWarpSpecializedAdapterINS1G_15DefaultEpilogueISI_SJ_SJ_NS1F_6thread17LinearCombinationISI_Li1EffLNS1K_9ScaleType4KindE0ELNS_15FloatRoundStyleE2ESI_EENS1_15EpilogueDefaultEEEEEvvEEEEvNT_6ParamsE)
        /*0008*/ 	.word	0x000000a8


	//----- nvinfo : EIATTR_FRAME_SIZE
	.align		4
.L_15:
        /*000c*/ 	.byte	0x04, 0x11
        /*000e*/ 	.short	(.L_17 - .L_16)
	.align		4
.L_16:
        /*0010*/ 	.word	index@(_ZN7cutlass13device_kernelINS_4gemm6kernel13GemmUniversalIN4cute5tupleIJiiiiEEENS1_10collective13CollectiveMmaINS1_34MainloopSm90TmaGmmaWarpSpecializedILi3ENS5_IJNS4_1CILi1EEESB_SB_EEENS1_35KernelTmaWarpSpecializedCooperativeEEENS5_IJNSA_ILi128EEESF_NSA_ILi32EEEEEENS_10bfloat16_tENS5_IJlSB_lEEESI_SJ_NS4_8TiledMMAINS4_8MMA_AtomIJNS4_4SM904GMMA28MMA_64x128x16_F32BF16BF16_SSILNSN_5MajorE0ELSP_0ELNSN_7ScaleInE1ELSQ_1EEEEEENS4_6LayoutINS5_IJNSA_ILi2EEESB_SB_EEENS5_IJSB_NSA_ILi0EEESW_EEEEENS5_IJNS4_10UnderscoreESZ_SZ_EEEEENS4_13SM90_TMA_LOADENS4_14ComposedLayoutINS4_7SwizzleILi2ELi4ELi3EEENS4_18smem_ptr_flag_bitsILi16EEENST_INS5_IJNSA_ILi8EEESG_EEENS5_IJSG_SB_EEEEEEEvNS4_8identityES12_S1C_vS1D_EENS_8epilogue10collective6detail29Sm90TmaWarpSpecializedAdapterINS1G_15DefaultEpilogueISI_SJ_SJ_NS1F_6thread17LinearCombinationISI_Li1EffLNS1K_9ScaleType4KindE0ELNS_15FloatRoundStyleE2ESI_EENS1_15EpilogueDefaultEEEEEvvEEEEvNT_6ParamsE)
        /*0014*/ 	.word	0x00000000


	//----- nvinfo : EIATTR_MIN_STACK_SIZE
	.align		4
.L_17:
        /*0018*/ 	.byte	0x04, 0x12
        /*001a*/ 	.short	(.L_19 - .L_18)
	.align		4
.L_18:
        /*001c*/ 	.word	index@(_ZN7cutlass13device_kernelINS_4gemm6kernel13GemmUniversalIN4cute5tupleIJiiiiEEENS1_10collective13CollectiveMmaINS1_34MainloopSm90TmaGmmaWarpSpecializedILi3ENS5_IJNS4_1CILi1EEESB_SB_EEENS1_35KernelTmaWarpSpecializedCooperativeEEENS5_IJNSA_ILi128EEESF_NSA_ILi32EEEEEENS_10bfloat16_tENS5_IJlSB_lEEESI_SJ_NS4_8TiledMMAINS4_8MMA_AtomIJNS4_4SM904GMMA28MMA_64x128x16_F32BF16BF16_SSILNSN_5MajorE0ELSP_0ELNSN_7ScaleInE1ELSQ_1EEEEEENS4_6LayoutINS5_IJNSA_ILi2EEESB_SB_EEENS5_IJSB_NSA_ILi0EEESW_EEEEENS5_IJNS4_10UnderscoreESZ_SZ_EEEEENS4_13SM90_TMA_LOADENS4_14ComposedLayoutINS4_7SwizzleILi2ELi4ELi3EEENS4_18smem_ptr_flag_bitsILi16EEENST_INS5_IJNSA_ILi8EEESG_EEENS5_IJSG_SB_EEEEEEEvNS4_8identityES12_S1C_vS1D_EENS_8epilogue10collective6detail29Sm90TmaWarpSpecializedAdapterINS1G_15DefaultEpilogueISI_SJ_SJ_NS1F_6thread17LinearCombinationISI_Li1EffLNS1K_9ScaleType4KindE0ELNS_15FloatRoundStyleE2ESI_EENS1_15EpilogueDefaultEEEEEvvEEEEvNT_6ParamsE)
        /*0020*/ 	.word	0x00000000
.L_19:


//--------------------- .nv.compat                --------------------------
	.section	.nv.compat,"",@"SHT_CUDA_COMPAT_INFO"
	.align	4
        /*0000*/ 	.byte	0x02, 0x09, 0x01, 0x00, 0x02, 0x02, 0x04, 0x00, 0x02, 0x05, 0x05, 0x00, 0x03, 0x07, 0x01, 0x01
        /*0010*/ 	.byte	0x02, 0x03, 0x01, 0x00, 0x02, 0x06, 0x01, 0x00, 0x04, 0x0b, 0x08, 0x00, 0x00, 0x00, 0x00, 0x00
        /*0020*/ 	.byte	0x00, 0x00, 0x00, 0x00


//--------------------- .nv.info._ZN7cutlass13device_kernelINS_4gemm6kernel13GemmUniversalIN4cute5tupleIJiiiiEEENS1_10collective13CollectiveMmaINS1_34MainloopSm90TmaGmmaWarpSpecializedILi3ENS5_IJNS4_1CILi1EEESB_SB_EEENS1_35KernelTmaWarpSpecializedCooperativeEEENS5_IJNSA_ILi128EEESF_NSA_ILi32EEEEEENS_10bfloat16_tENS5_IJlSB_lEEESI_SJ_NS4_8TiledMMAINS4_8MMA_AtomIJNS4_4SM904GMMA28MMA_64x128x16_F32BF16BF16_SSILNSN_5MajorE0ELSP_0ELNSN_7ScaleInE1ELSQ_1EEEEEENS4_6LayoutINS5_IJNSA_ILi2EEESB_SB_EEENS5_IJSB_NSA_ILi0EEESW_EEEEENS5_IJNS4_10UnderscoreESZ_SZ_EEEEENS4_13SM90_TMA_LOADENS4_14ComposedLayoutINS4_7SwizzleILi2ELi4ELi3EEENS4_18smem_ptr_flag_bitsILi16EEENST_INS5_IJNSA_ILi8EEESG_EEENS5_IJSG_SB_EEEEEEEvNS4_8identityES12_S1C_vS1D_EENS_8epilogue10collective6detail29Sm90TmaWarpSpecializedAdapterINS1G_15DefaultEpilogueISI_SJ_SJ_NS1F_6thread17LinearCombinationISI_Li1EffLNS1K_9ScaleType4KindE0ELNS_15FloatRoundStyleE2ESI_EENS1_15EpilogueDefaultEEEEEvvEEEEvNT_6ParamsE --------------------------
	.section	.nv.info._ZN7cutlass13device_kernelINS_4gemm6kernel13GemmUniversalIN4cute5tupleIJiiiiEEENS1_10collective13CollectiveMmaINS1_34MainloopSm90TmaGmmaWarpSpecializedILi3ENS5_IJNS4_1CILi1EEESB_SB_EEENS1_35KernelTmaWarpSpecializedCooperativeEEENS5_IJNSA_ILi128EEESF_NSA_ILi32EEEEEENS_10bfloat16_tENS5_IJlSB_lEEESI_SJ_NS4_8TiledMMAINS4_8MMA_AtomIJNS4_4SM904GMMA28MMA_64x128x16_F32BF16BF16_SSILNSN_5MajorE0ELSP_0ELNSN_7ScaleInE1ELSQ_1EEEEEENS4_6LayoutINS5_IJNSA_ILi2EEESB_SB_EEENS5_IJSB_NSA_ILi0EEESW_EEEEENS5_IJNS4_10UnderscoreESZ_SZ_EEEEENS4_13SM90_TMA_LOADENS4_14ComposedLayoutINS4_7SwizzleILi2ELi4ELi3EEENS4_18smem_ptr_flag_bitsILi16EEENST_INS5_IJNSA_ILi8EEESG_EEENS5_IJSG_SB_EEEEEEEvNS4_8identityES12_S1C_vS1D_EENS_8epilogue10collective6detail29Sm90TmaWarpSpecializedAdapterINS1G_15DefaultEpilogueISI_SJ_SJ_NS1F_6thread17LinearCombinationISI_Li1EffLNS1K_9ScaleType4KindE0ELNS_15FloatRoundStyleE2ESI_EENS1_15EpilogueDefaultEEEEEvvEEEEvNT_6ParamsE,"",@"SHT_CUDA_INFO"
	.sectionflags	@""
	.align	4


	//----- nvinfo : EIATTR_CUDA_API_VERSION
	.align		4
        /*0000*/ 	.byte	0x04, 0x37
        /*0002*/ 	.short	(.L_21 - .L_20)
.L_20:
        /*0004*/ 	.word	0x00000082


	//----- nvinfo : EIATTR_KPARAM_INFO
	.align		4
.L_21:
        /*0008*/ 	.byte	0x04, 0x17
        /*000a*/ 	.short	(.L_23 - .L_22)
.L_22:
        /*000c*/ 	.word	0x00000000
        /*0010*/ 	.short	0x0000
        /*0012*/ 	.short	0x0070
        /*0014*/ 	.byte	0x00, 0xf0, 0x01, 0x10


	//----- nvinfo : EIATTR_SPARSE_MMA_MASK
	.align		4
.L_23:
        /*0018*/ 	.byte	0x03, 0x50
        /*001a*/ 	.short	0x0000


	//----- nvinfo : EIATTR_MAXREG_COUNT
	.align		4
        /*001c*/ 	.byte	0x03, 0x1b
        /*001e*/ 	.short	0x00a8


	//----- nvinfo : EIATTR_NUM_BARRIERS
	.align		4
        /*0020*/ 	.byte	0x02, 0x4c
        /*0022*/ 	.byte	0x01
	.zero		1


	//----- nvinfo : EIATTR_EXTERNS
	.align		4
        /*0024*/ 	.byte	0x04, 0x0f
        /*0026*/ 	.short	(.L_25 - .L_24)


	//   ....[0]....
	.align		4
.L_24:
        /*0028*/ 	.word	index@(__assertfail)


	//----- nvinfo : EIATTR_MERCURY_ISA_VERSION
	.align		4
.L_25:
        /*002c*/ 	.byte	0x03, 0x5f
        /*002e*/ 	.short	0x0101


	//----- nvinfo : EIATTR_INT_WARP_WIDE_INSTR_OFFSETS
	.align		4
        /*0030*/ 	.byte	0x04, 0x31
        /*0032*/ 	.short	(.L_27 - .L_26)


	//   ....[0]....
.L_26:
        /*0034*/ 	.word	0x00000390


	//   ....[1]....
        /*0038*/ 	.word	0x000003c0


	//   ....[2]....
        /*003c*/ 	.word	0x000004a0


	//----- nvinfo : EIATTR_COOP_GROUP_MASK_REGIDS
	.align		4
.L_27:
        /*0040*/ 	.byte	0x04, 0x29
        /*0042*/ 	.short	(.L_29 - .L_28)


	//   ....[0]....
.L_28:
        /*0044*/ 	.word	0xffffffff


	//   ....[1]....
        /*0048*/ 	.word	0xffffffff


	//   ....[2]....
        /*004c*/ 	.word	0xffffffff


	//   ....[3]....
        /*0050*/ 	.word	0xffffffff


	//   ....[4]....
        /*0054*/ 	.word	0xffffffff


	//----- nvinfo : EIATTR_COOP_GROUP_INSTR_OFFSETS
	.align		4
.L_29:
        /*0058*/ 	.byte	0x04, 0x28
        /*005a*/ 	.short	(.L_31 - .L_30)


	//   ....[0]....
.L_30:
        /*005c*/ 	.word	0x00000060


	//   ....[1]....
        /*0060*/ 	.word	0x00000070


	//   ....[2]....
        /*0064*/ 	.word	0x00000130


	//   ....[3]....
        /*0068*/ 	.word	0x000002a0


	//   ....[4]....
        /*006c*/ 	.word	0x00000f50


	//----- nvinfo : EIATTR_REG_RECONFIG
	.align		4
.L_31:
        /*0070*/ 	.byte	0x01, 0x54
	.zero		2


	//----- nvinfo : EIATTR_SYSCALL_OFFSETS
	.align		4
        /*0074*/ 	.byte	0x04, 0x46
        /*0076*/ 	.short	(.L_33 - .L_32)


	//   ....[0]....
.L_32:
        /*0078*/ 	.word	0x00001110


	//----- nvinfo : EIATTR_MBARRIER_INSTR_OFFSETS
	.align		4
.L_33:
        /*007c*/ 	.byte	0x04, 0x39
        /*007e*/ 	.short	(.L_35 - .L_34)


	//   ....[0]....
.L_34:
        /*0080*/ 	.word	0x00000230
        /*0084*/ 	.word	0x000000ff
        /*0088*/ 	.word	0x00000000
        /*008c*/ 	.short	0x0100
        /*008e*/ 	.byte	0x08
	.zero		1


	//   ....[1]....
        /*0090*/ 	.word	0x00000240
        /*0094*/ 	.word	0x000000ff
        /*0098*/ 	.word	0x00000018
        /*009c*/ 	.short	0x0100
        /*009e*/ 	.byte	0x08
	.zero		1


	//   ....[2]....
        /*00a0*/ 	.word	0x00000250
        /*00a4*/ 	.word	0x000000ff
        /*00a8*/ 	.word	0x00000008
        /*00ac*/ 	.short	0x0100
        /*00ae*/ 	.byte	0x08
	.zero		1


	//   ....[3]....
        /*00b0*/ 	.word	0x00000260
        /*00b4*/ 	.word	0x000000ff
        /*00b8*/ 	.word	0x00000020
        /*00bc*/ 	.short	0x0100
        /*00be*/ 	.byte	0x08
	.zero		1


	//   ....[4]....
        /*00c0*/ 	.word	0x00000270
        /*00c4*/ 	.word	0x000000ff
        /*00c8*/ 	.word	0x00000010
        /*00cc*/ 	.short	0x0100
        /*00ce*/ 	.byte	0x08
	.zero		1


	//   ....[5]....
        /*00d0*/ 	.word	0x00000280
        /*00d4*/ 	.word	0x000000ff
        /*00d8*/ 	.word	0x00000028
        /*00dc*/ 	.short	0x0100
        /*00de*/ 	.byte	0x08
	.zero		1


	//   ....[6]....
        /*00e0*/ 	.word	0x00000510
        /*00e4*/ 	.word	0x000000ff
        /*00e8*/ 	.word	0x00000040
        /*00ec*/ 	.short	0x0100
        /*00ee*/ 	.byte	0x06
	.zero		1


	//   ....[7]....
        /*00f0*/ 	.word	0x00000570
        /*00f4*/ 	.word	0x000000ff
        /*00f8*/ 	.word	0x00000048
        /*00fc*/ 	.short	0x0100
        /*00fe*/ 	.byte	0x06
	.zero		1


	//   ....[8]....
        /*0100*/ 	.word	0x00001190
        /*0104*/ 	.word	0x00000003
        /*0108*/ 	.word	0x00000000
        /*010c*/ 	.short	0x010a
        /*010e*/ 	.byte	0x3f
	.zero		1


	//   ....[9]....
        /*0110*/ 	.word	0x000011d0
        /*0114*/ 	.word	0x00000003
        /*0118*/ 	.word	0x00000000
        /*011c*/ 	.short	0x010a
        /*011e*/ 	.byte	0x3f
	.zero		1


	//   ....[10]....
        /*0120*/ 	.word	0x00001470
        /*0124*/ 	.word	0x000000ff
        /*0128*/ 	.word	0x00000000
        /*012c*/ 	.short	0x010a
        /*012e*/ 	.byte	0x04
	.zero		1


	//   ....[11]....
        /*0130*/ 	.word	0x000014b0
        /*0134*/ 	.word	0x000000ff
        /*0138*/ 	.word	0x00000000
        /*013c*/ 	.short	0x010a
        /*013e*/ 	.byte	0x04
	.zero		1


	//   ....[12]....
        /*0140*/ 	.word	0x00001610
        /*0144*/ 	.word	0x000000ff
        /*0148*/ 	.word	0x00000000
        /*014c*/ 	.short	0x0101
        /*014e*/ 	.byte	0x04
	.zero		1


	//   ....[13]....
        /*0150*/ 	.word	0x00001810
        /*0154*/ 	.word	0x000000ff
        /*0158*/ 	.word	0x00000000
        /*015c*/ 	.short	0x0101
        /*015e*/ 	.byte	0x06
	.zero		1


	//   ....[14]....
        /*0160*/ 	.word	0x00006ba0
        /*0164*/ 	.word	0x0000000e
        /*0168*/ 	.word	0x00000018
        /*016c*/ 	.short	0x010a
        /*016e*/ 	.byte	0x3f
	.zero		1


	//   ....[15]....
        /*0170*/ 	.word	0x00006f00
        /*0174*/ 	.word	0x00000006
        /*0178*/ 	.word	0x00000048
        /*017c*/ 	.short	0x0101
        /*017e*/ 	.byte	0x3f
	.zero		1


	//   ....[16]....
        /*0180*/ 	.word	0x00007630
        /*0184*/ 	.word	0x00000007
        /*0188*/ 	.word	0x00000000
        /*018c*/ 	.short	0x010a
        /*018e*/ 	.byte	0x3f
	.zero		1


	//   ....[17]....
        /*0190*/ 	.word	0x000076b0
        /*0194*/ 	.word	0x00000009
        /*0198*/ 	.word	0x00000000
        /*019c*/ 	.short	0x010a
        /*019e*/ 	.byte	0x3f
	.zero		1


	//   ....[18]....
        /*01a0*/ 	.word	0x00007740
        /*01a4*/ 	.word	0x00000003
        /*01a8*/ 	.word	0x00000000
        /*01ac*/ 	.short	0x010a
        /*01ae*/ 	.byte	0x3f
	.zero		1


	//   ....[19]....
        /*01b0*/ 	.word	0x000077a0
        /*01b4*/ 	.word	0x00000003
        /*01b8*/ 	.word	0x00000000
        /*01bc*/ 	.short	0x010a
        /*01be*/ 	.byte	0x3f
	.zero		1


	//   ....[20]....
        /*01c0*/ 	.word	0x00007800
        /*01c4*/ 	.word	0x00000004
        /*01c8*/ 	.word	0x00000000
        /*01cc*/ 	.short	0x010a
        /*01ce*/ 	.byte	0x3f
	.zero		1


	//   ....[21]....
        /*01d0*/ 	.word	0x000078d0
        /*01d4*/ 	.word	0x0000000e
        /*01d8*/ 	.word	0x00000018
        /*01dc*/ 	.short	0x010a
        /*01de*/ 	.byte	0x3f
	.zero		1


	//   ....[22]....
        /*01e0*/ 	.word	0x000079a0
        /*01e4*/ 	.word	0x00000007
        /*01e8*/ 	.word	0x00000000
        /*01ec*/ 	.short	0x010a
        /*01ee*/ 	.byte	0x3f
	.zero		1


	//   ....[23]....
        /*01f0*/ 	.word	0x000079f0
        /*01f4*/ 	.word	0x00000009
        /*01f8*/ 	.word	0x00000000
        /*01fc*/ 	.short	0x010a
        /*01fe*/ 	.byte	0x3f
	.zero		1


	//----- nvinfo : EIATTR_NUM_MBARRIERS
	.align		4
.L_35:
        /*0200*/ 	.byte	0x03, 0x38
        /*0202*/ 	.short	0x0008


	//----- nvinfo : EIATTR_EXIT_INSTR_OFFSETS
	.align		4
        /*0204*/ 	.byte	0x04, 0x1c
        /*0206*/ 	.short	(.L_37 - .L_36)


	//   ....[0]....
.L_36:
        /*0208*/ 	.word	0x000005c0


	//   ....[1]....
        /*020c*/ 	.word	0x00000e80


	//   ....[2]....
        /*0210*/ 	.word	0x00006210


	//   ....[3]....
        /*0214*/ 	.word	0x00006840


	//   ....[4]....
        /*0218*/ 	.word	0x00007790


	//----- nvinfo : EIATTR_MAX_THREADS
	.align		4
.L_37:
        /*021c*/ 	.byte	0x04, 0x05
        /*021e*/ 	.short	(.L_39 - .L_38)
.L_38:
        /*0220*/ 	.word	0x00000180
        /*0224*/ 	.word	0x00000001
        /*0228*/ 	.word	0x00000001


	//----- nvinfo : EIATTR_CRS_STACK_SIZE
	.align		4
.L_39:
        /*022c*/ 	.byte	0x04, 0x1e
        /*022e*/ 	.short	(.L_41 - .L_40)
.L_40:
        /*0230*/ 	.word	0x00000000


	//----- nvinfo : EIATTR_CBANK_PARAM_SIZE
	.align		4
.L_41:
        /*0234*/ 	.byte	0x03, 0x19
        /*0236*/ 	.short	0x0470


	//----- nvinfo : EIATTR_PARAM_CBANK
	.align		4
        /*0238*/ 	.byte	0x04, 0x0a
        /*023a*/ 	.short	(.L_43 - .L_42)
	.align		4
.L_42:
        /*023c*/ 	.word	index@(.nv.constant0._ZN7cutlass13device_kernelINS_4gemm6kernel13GemmUniversalIN4cute5tupleIJiiiiEEENS1_10collective13CollectiveMmaINS1_34MainloopSm90TmaGmmaWarpSpecializedILi3ENS5_IJNS4_1CILi1EEESB_SB_EEENS1_35KernelTmaWarpSpecializedCooperativeEEENS5_IJNSA_ILi128EEESF_NSA_ILi32EEEEEENS_10bfloat16_tENS5_IJlSB_lEEESI_SJ_NS4_8TiledMMAINS4_8MMA_AtomIJNS4_4SM904GMMA28MMA_64x128x16_F32BF16BF16_SSILNSN_5MajorE0ELSP_0ELNSN_7ScaleInE1ELSQ_1EEEEEENS4_6LayoutINS5_IJNSA_ILi2EEESB_SB_EEENS5_IJSB_NSA_ILi0EEESW_EEEEENS5_IJNS4_10UnderscoreESZ_SZ_EEEEENS4_13SM90_TMA_LOADENS4_14ComposedLayoutINS4_7SwizzleILi2ELi4ELi3EEENS4_18smem_ptr_flag_bitsILi16EEENST_INS5_IJNSA_ILi8EEESG_EEENS5_IJSG_SB_EEEEEEEvNS4_8identityES12_S1C_vS1D_EENS_8epilogue10collective6detail29Sm90TmaWarpSpecializedAdapterINS1G_15DefaultEpilogueISI_SJ_SJ_NS1F_6thread17LinearCombinationISI_Li1EffLNS1K_9ScaleType4KindE0ELNS_15FloatRoundStyleE2ESI_EENS1_15EpilogueDefaultEEEEEvvEEEEvNT_6ParamsE)
        /*0240*/ 	.short	0x0210
        /*0242*/ 	.short	0x0470


	//----- nvinfo : EIATTR_SW_WAR
	.align		4
.L_43:
        /*0244*/ 	.byte	0x04, 0x36
        /*0246*/ 	.short	(.L_45 - .L_44)
.L_44:
        /*0248*/ 	.word	0x00000008
.L_45:


//--------------------- .nv.callgraph             --------------------------
	.section	.nv.callgraph,"",@"SHT_CUDA_CALLGRAPH"
	.align	4
	.sectionentsize	8
	.align		4
        /*0000*/ 	.word	0x00000000
	.align		4
        /*0004*/ 	.word	0xffffffff
	.align		4
        /*0008*/ 	.word	index@(_ZN7cutlass13device_kernelINS_4gemm6kernel13GemmUniversalIN4cute5tupleIJiiiiEEENS1_10collective13CollectiveMmaINS1_34MainloopSm90TmaGmmaWarpSpecializedILi3ENS5_IJNS4_1CILi1EEESB_SB_EEENS1_35KernelTmaWarpSpecializedCooperativeEEENS5_IJNSA_ILi128EEESF_NSA_ILi32EEEEEENS_10bfloat16_tENS5_IJlSB_lEEESI_SJ_NS4_8TiledMMAINS4_8MMA_AtomIJNS4_4SM904GMMA28MMA_64x128x16_F32BF16BF16_SSILNSN_5MajorE0ELSP_0ELNSN_7ScaleInE1ELSQ_1EEEEEENS4_6LayoutINS5_IJNSA_ILi2EEESB_SB_EEENS5_IJSB_NSA_ILi0EEESW_EEEEENS5_IJNS4_10UnderscoreESZ_SZ_EEEEENS4_13SM90_TMA_LOADENS4_14ComposedLayoutINS4_7SwizzleILi2ELi4ELi3EEENS4_18smem_ptr_flag_bitsILi16EEENST_INS5_IJNSA_ILi8EEESG_EEENS5_IJSG_SB_EEEEEEEvNS4_8identityES12_S1C_vS1D_EENS_8epilogue10collective6detail29Sm90TmaWarpSpecializedAdapterINS1G_15DefaultEpilogueISI_SJ_SJ_NS1F_6thread17LinearCombinationISI_Li1EffLNS1K_9ScaleType4KindE0ELNS_15FloatRoundStyleE2ESI_EENS1_15EpilogueDefaultEEEEEvvEEEEvNT_6ParamsE)
	.align		4
        /*000c*/ 	.word	index@(__assertfail)
	.align		4
        /*0010*/ 	.word	0x00000000
	.align		4
        /*0014*/ 	.word	0xfffffffe
	.align		4
        /*0018*/ 	.word	0x00000000
	.align		4
        /*001c*/ 	.word	0xfffffffd
	.align		4
        /*0020*/ 	.word	0x00000000
	.align		4
        /*0024*/ 	.word	0xfffffffc


//--------------------- .nv.constant4             --------------------------
	.section	.nv.constant4,"a",@progbits
	.align	8
	.align		8
.nv.constant4:
        /*0000*/ 	.dword	__assertfail
	.align		8
        /*0008*/ 	.dword	__unnamed_1
	.align		8
        /*0010*/ 	.dword	_ZN39_INTERNAL_4ae7aafa_4_k_cu_bf2e32be_26684cuda3std3__45__cpo5beginE
	.align		8
        /*0018*/ 	.dword	_ZN39_INTERNAL_4ae7aafa_4_k_cu_bf2e32be_26684cuda3std3__45__cpo3endE
	.align		8
        /*0020*/ 	.dword	_ZN39_INTERNAL_4ae7aafa_4_k_cu_bf2e32be_26684cuda3std3__45__cpo6cbeginE
	.align		8
        /*0028*/ 	.dword	_ZN39_INTERNAL_4ae7aafa_4_k_cu_bf2e32be_26684cuda3std3__45__cpo4cendE
	.align		8
        /*0030*/ 	.dword	_ZN39_INTERNAL_4ae7aafa_4_k_cu_bf2e32be_26684cuda3std3__441_GLOBAL__N__4ae7aafa_4_k_cu_bf2e32be_26686ignoreE
	.align		8
        /*0038*/ 	.dword	_ZN39_INTERNAL_4ae7aafa_4_k_cu_bf2e32be_26684cuda3std3__419piecewise_constructE
	.align		8
        /*0040*/ 	.dword	_ZN39_INTERNAL_4ae7aafa_4_k_cu_bf2e32be_26684cuda3std3__48in_placeE
	.align		8
        /*0048*/ 	.dword	_ZN39_INTERNAL_4ae7aafa_4_k_cu_bf2e32be_26684cuda3std6ranges3__45__cpo4swapE
	.align		8
        /*0050*/ 	.dword	_ZN39_INTERNAL_4ae7aafa_4_k_cu_bf2e32be_26684cuda3std6ranges3__45__cpo9iter_moveE
	.align		8
        /*0058*/ 	.dword	_ZN39_INTERNAL_4ae7aafa_4_k_cu_bf2e32be_26684cute7productE
	.align		8
        /*0060*/ 	.dword	_ZN39_INTERNAL_4ae7aafa_4_k_cu_bf2e32be_26684cute1_E
	.align		8
        /*0068*/ 	.dword	$str$22
	.align		8
        /*0070*/ 	.dword	$str$23


//--------------------- .text._ZN7cutlass13device_kernelINS_4gemm6kernel13GemmUniversalIN4cute5tupleIJiiiiEEENS1_10collective13CollectiveMmaINS1_34MainloopSm90TmaGmmaWarpSpecializedILi3ENS5_IJNS4_1CILi1EEESB_SB_EEENS1_35KernelTmaWarpSpecializedCooperativeEEENS5_IJNSA_ILi128EEESF_NSA_ILi32EEEEEENS_10bfloat16_tENS5_IJlSB_lEEESI_SJ_NS4_8TiledMMAINS4_8MMA_AtomIJNS4_4SM904GMMA28MMA_64x128x16_F32BF16BF16_SSILNSN_5MajorE0ELSP_0ELNSN_7ScaleInE1ELSQ_1EEEEEENS4_6LayoutINS5_IJNSA_ILi2EEESB_SB_EEENS5_IJSB_NSA_ILi0EEESW_EEEEENS5_IJNS4_10UnderscoreESZ_SZ_EEEEENS4_13SM90_TMA_LOADENS4_14ComposedLayoutINS4_7SwizzleILi2ELi4ELi3EEENS4_18smem_ptr_flag_bitsILi16EEENST_INS5_IJNSA_ILi8EEESG_EEENS5_IJSG_SB_EEEEEEEvNS4_8identityES12_S1C_vS1D_EENS_8epilogue10collective6detail29Sm90TmaWarpSpecializedAdapterINS1G_15DefaultEpilogueISI_SJ_SJ_NS1F_6thread17LinearCombinationISI_Li1EffLNS1K_9ScaleType4KindE0ELNS_15FloatRoundStyleE2ESI_EENS1_15EpilogueDefaultEEEEEvvEEEEvNT_6ParamsE --------------------------
	.section	.text._ZN7cutlass13device_kernelINS_4gemm6kernel13GemmUniversalIN4cute5tupleIJiiiiEEENS1_10collective13CollectiveMmaINS1_34MainloopSm90TmaGmmaWarpSpecializedILi3ENS5_IJNS4_1CILi1EEESB_SB_EEENS1_35KernelTmaWarpSpecializedCooperativeEEENS5_IJNSA_ILi128EEESF_NSA_ILi32EEEEEENS_10bfloat16_tENS5_IJlSB_lEEESI_SJ_NS4_8TiledMMAINS4_8MMA_AtomIJNS4_4SM904GMMA28MMA_64x128x16_F32BF16BF16_SSILNSN_5MajorE0ELSP_0ELNSN_7ScaleInE1ELSQ_1EEEEEENS4_6LayoutINS5_IJNSA_ILi2EEESB_SB_EEENS5_IJSB_NSA_ILi0EEESW_EEEEENS5_IJNS4_10UnderscoreESZ_SZ_EEEEENS4_13SM90_TMA_LOADENS4_14ComposedLayoutINS4_7SwizzleILi2ELi4ELi3EEENS4_18smem_ptr_flag_bitsILi16EEENST_INS5_IJNSA_ILi8EEESG_EEENS5_IJSG_SB_EEEEEEEvNS4_8identityES12_S1C_vS1D_EENS_8epilogue10collective6detail29Sm90TmaWarpSpecializedAdapterINS1G_15DefaultEpilogueISI_SJ_SJ_NS1F_6thread17LinearCombinationISI_Li1EffLNS1K_9ScaleType4KindE0ELNS_15FloatRoundStyleE2ESI_EENS1_15EpilogueDefaultEEEEEvvEEEEvNT_6ParamsE,"ax",@progbits
	.align	128
.text._ZN7cutlass13device_kernelINS_4gemm6kernel13GemmUniversalIN4cute5tupleIJiiiiEEENS1_10collective13CollectiveMmaINS1_34MainloopSm90TmaGmmaWarpSpecializedILi3ENS5_IJNS4_1CILi1EEESB_SB_EEENS1_35KernelTmaWarpSpecializedCooperativeEEENS5_IJNSA_ILi128EEESF_NSA_ILi32EEEEEENS_10bfloat16_tENS5_IJlSB_lEEESI_SJ_NS4_8TiledMMAINS4_8MMA_AtomIJNS4_4SM904GMMA28MMA_64x128x16_F32BF16BF16_SSILNSN_5MajorE0ELSP_0ELNSN_7ScaleInE1ELSQ_1EEEEEENS4_6LayoutINS5_IJNSA_ILi2EEESB_SB_EEENS5_IJSB_NSA_ILi0EEESW_EEEEENS5_IJNS4_10UnderscoreESZ_SZ_EEEEENS4_13SM90_TMA_LOADENS4_14ComposedLayoutINS4_7SwizzleILi2ELi4ELi3EEENS4_18smem_ptr_flag_bitsILi16EEENST_INS5_IJNSA_ILi8EEESG_EEENS5_IJSG_SB_EEEEEEEvNS4_8identityES12_S1C_vS1D_EENS_8epilogue10collective6detail29Sm90TmaWarpSpecializedAdapterINS1G_15DefaultEpilogueISI_SJ_SJ_NS1F_6thread17LinearCombinationISI_Li1EffLNS1K_9ScaleType4KindE0ELNS_15FloatRoundStyleE2ESI_EENS1_15EpilogueDefaultEEEEEvvEEEEvNT_6ParamsE:
        .type           _ZN7cutlass13device_kernelINS_4gemm6kernel13GemmUniversalIN4cute5tupleIJiiiiEEENS1_10collective13CollectiveMmaINS1_34MainloopSm90TmaGmmaWarpSpecializedILi3ENS5_IJNS4_1CILi1EEESB_SB_EEENS1_35KernelTmaWarpSpecializedCooperativeEEENS5_IJNSA_ILi128EEESF_NSA_ILi32EEEEEENS_10bfloat16_tENS5_IJlSB_lEEESI_SJ_NS4_8TiledMMAINS4_8MMA_AtomIJNS4_4SM904GMMA28MMA_64x128x16_F32BF16BF16_SSILNSN_5MajorE0ELSP_0ELNSN_7ScaleInE1ELSQ_1EEEEEENS4_6LayoutINS5_IJNSA_ILi2EEESB_SB_EEENS5_IJSB_NSA_ILi0EEESW_EEEEENS5_IJNS4_10UnderscoreESZ_SZ_EEEEENS4_13SM90_TMA_LOADENS4_14ComposedLayoutINS4_7SwizzleILi2ELi4ELi3EEENS4_18smem_ptr_flag_bitsILi16EEENST_INS5_IJNSA_ILi8EEESG_EEENS5_IJSG_SB_EEEEEEEvNS4_8identityES12_S1C_vS1D_EENS_8epilogue10collective6detail29Sm90TmaWarpSpecializedAdapterINS1G_15DefaultEpilogueISI_SJ_SJ_NS1F_6thread17LinearCombinationISI_Li1EffLNS1K_9ScaleType4KindE0ELNS_15FloatRoundStyleE2ESI_EENS1_15EpilogueDefaultEEEEEvvEEEEvNT_6ParamsE,@function
        .size           _ZN7cutlass13device_kernelINS_4gemm6kernel13GemmUniversalIN4cute5tupleIJiiiiEEENS1_10collective13CollectiveMmaINS1_34MainloopSm90TmaGmmaWarpSpecializedILi3ENS5_IJNS4_1CILi1EEESB_SB_EEENS1_35KernelTmaWarpSpecializedCooperativeEEENS5_IJNSA_ILi128EEESF_NSA_ILi32EEEEEENS_10bfloat16_tENS5_IJlSB_lEEESI_SJ_NS4_8TiledMMAINS4_8MMA_AtomIJNS4_4SM904GMMA28MMA_64x128x16_F32BF16BF16_SSILNSN_5MajorE0ELSP_0ELNSN_7ScaleInE1ELSQ_1EEEEEENS4_6LayoutINS5_IJNSA_ILi2EEESB_SB_EEENS5_IJSB_NSA_ILi0EEESW_EEEEENS5_IJNS4_10UnderscoreESZ_SZ_EEEEENS4_13SM90_TMA_LOADENS4_14ComposedLayoutINS4_7SwizzleILi2ELi4ELi3EEENS4_18smem_ptr_flag_bitsILi16EEENST_INS5_IJNSA_ILi8EEESG_EEENS5_IJSG_SB_EEEEEEEvNS4_8identityES12_S1C_vS1D_EENS_8epilogue10collective6detail29Sm90TmaWarpSpecializedAdapterINS1G_15DefaultEpilogueISI_SJ_SJ_NS1F_6thread17LinearCombinationISI_Li1EffLNS1K_9ScaleType4KindE0ELNS_15FloatRoundStyleE2ESI_EENS1_15EpilogueDefaultEEEEEvvEEEEvNT_6ParamsE,(.L_x_192 - _ZN7cutlass13device_kernelINS_4gemm6kernel13GemmUniversalIN4cute5tupleIJiiiiEEENS1_10collective13CollectiveMmaINS1_34MainloopSm90TmaGmmaWarpSpecializedILi3ENS5_IJNS4_1CILi1EEESB_SB_EEENS1_35KernelTmaWarpSpecializedCooperativeEEENS5_IJNSA_ILi128EEESF_NSA_ILi32EEEEEENS_10bfloat16_tENS5_IJlSB_lEEESI_SJ_NS4_8TiledMMAINS4_8MMA_AtomIJNS4_4SM904GMMA28MMA_64x128x16_F32BF16BF16_SSILNSN_5MajorE0ELSP_0ELNSN_7ScaleInE1ELSQ_1EEEEEENS4_6LayoutINS5_IJNSA_ILi2EEESB_SB_EEENS5_IJSB_NSA_ILi0EEESW_EEEEENS5_IJNS4_10UnderscoreESZ_SZ_EEEEENS4_13SM90_TMA_LOADENS4_14ComposedLayoutINS4_7SwizzleILi2ELi4ELi3EEENS4_18smem_ptr_flag_bitsILi16EEENST_INS5_IJNSA_ILi8EEESG_EEENS5_IJSG_SB_EEEEEEEvNS4_8identityES12_S1C_vS1D_EENS_8epilogue10collective6detail29Sm90TmaWarpSpecializedAdapterINS1G_15DefaultEpilogueISI_SJ_SJ_NS1F_6thread17LinearCombinationISI_Li1EffLNS1K_9ScaleType4KindE0ELNS_15FloatRoundStyleE2ESI_EENS1_15EpilogueDefaultEEEEEvvEEEEvNT_6ParamsE)
        .other          _ZN7cutlass13device_kernelINS_4gemm6kernel13GemmUniversalIN4cute5tupleIJiiiiEEENS1_10collective13CollectiveMmaINS1_34MainloopSm90TmaGmmaWarpSpecializedILi3ENS5_IJNS4_1CILi1EEESB_SB_EEENS1_35KernelTmaWarpSpecializedCooperativeEEENS5_IJNSA_ILi128EEESF_NSA_ILi32EEEEEENS_10bfloat16_tENS5_IJlSB_lEEESI_SJ_NS4_8TiledMMAINS4_8MMA_AtomIJNS4_4SM904GMMA28MMA_64x128x16_F32BF16BF16_SSILNSN_5MajorE0ELSP_0ELNSN_7ScaleInE1ELSQ_1EEEEEENS4_6LayoutINS5_IJNSA_ILi2EEESB_SB_EEENS5_IJSB_NSA_ILi0EEESW_EEEEENS5_IJNS4_10UnderscoreESZ_SZ_EEEEENS4_13SM90_TMA_LOADENS4_14ComposedLayoutINS4_7SwizzleILi2ELi4ELi3EEENS4_18smem_ptr_flag_bitsILi16EEENST_INS5_IJNSA_ILi8EEESG_EEENS5_IJSG_SB_EEEEEEEvNS4_8identityES12_S1C_vS1D_EENS_8epilogue10collective6detail29Sm90TmaWarpSpecializedAdapterINS1G_15DefaultEpilogueISI_SJ_SJ_NS1F_6thread17LinearCombinationISI_Li1EffLNS1K_9ScaleType4KindE0ELNS_15FloatRoundStyleE2ESI_EENS1_15EpilogueDefaultEEEEEvvEEEEvNT_6ParamsE,@"STO_CUDA_ENTRY STV_DEFAULT"
_ZN7cutlass13device_kernelINS_4gemm6kernel13GemmUniversalIN4cute5tupleIJiiiiEEENS1_10collective13CollectiveMmaINS1_34MainloopSm90TmaGmmaWarpSpecializedILi3ENS5_IJNS4_1CILi1EEESB_SB_EEENS1_35KernelTmaWarpSpecializedCooperativeEEENS5_IJNSA_ILi128EEESF_NSA_ILi32EEEEEENS_10bfloat16_tENS5_IJlSB_lEEESI_SJ_NS4_8TiledMMAINS4_8MMA_AtomIJNS4_4SM904GMMA28MMA_64x128x16_F32BF16BF16_SSILNSN_5MajorE0ELSP_0ELNSN_7ScaleInE1ELSQ_1EEEEEENS4_6LayoutINS5_IJNSA_ILi2EEESB_SB_EEENS5_IJSB_NSA_ILi0EEESW_EEEEENS5_IJNS4_10UnderscoreESZ_SZ_EEEEENS4_13SM90_TMA_LOADENS4_14ComposedLayoutINS4_7SwizzleILi2ELi4ELi3EEENS4_18smem_ptr_flag_bitsILi16EEENST_INS5_IJNSA_ILi8EEESG_EEENS5_IJSG_SB_EEEEEEEvNS4_8identityES12_S1C_vS1D_EENS_8epilogue10collective6detail29Sm90TmaWarpSpecializedAdapterINS1G_15DefaultEpilogueISI_SJ_SJ_NS1F_6thread17LinearCombinationISI_Li1EffLNS1K_9ScaleType4KindE0ELNS_15FloatRoundStyleE2ESI_EENS1_15EpilogueDefaultEEEEEvvEEEEvNT_6ParamsE:
[----:B------:R-:W0:Y:S01]  /*0000*/  LDC R1, c[0x0][0x28] ;  /* 0x00000a00ff017b82 */ /* 0x000e220000000800 */
[----:B------:R-:W1:Y:S01]  /*0010*/  S2R R18, SR_TID.X ;  /* 0x0000000000127919 */ /* 0x000e620000002100 */
[----:B------:R-:W-:Y:S01]  /*0020*/  ELECT P0, URZ, PT ;  /* 0x00000000003f782f */ /* 0x000fe20003800000 */
[----:B------:R-:W-:Y:S01]  /*0030*/  BSSY B0, `(.L_x_0) ;  /* 0x000000f000007945 */ /* 0x000fe20003800000 */
[--C-:B-1----:R-:W-:Y:S02]  /*0040*/  SHF.R.U32.HI R0, RZ, 0x5, R18.reuse ;  /* 0x00000005ff007819 */ /* 0x102fe40000011612 */
[----:B------:R-:W-:-:S03]  /*0050*/  SHF.R.U32.HI R22, RZ, 0x7, R18 ;  /* 0x00000007ff167819 */ /* 0x000fc60000011612 */
[----:B------:R-:W1:Y:S04]  /*0060*/  SHFL.IDX PT, R5, R0, RZ, 0x1f ;  /* 0x00001fff00057589 */ /* 0x000e6800000e0000 */
[----:B------:R2:W3:Y:S01]  /*0070*/  SHFL.IDX PT, R8, R22, RZ, 0x1f ;  /* 0x00001fff16087589 */ /* 0x0004e200000e0000 */
[----:B-1----:R-:W-:-:S13]  /*0080*/  ISETP.NE.OR P0, PT, R5, RZ, !P0 ;  /* 0x000000ff0500720c */ /* 0x002fda0004705670 */
[----:B0-23--:R-:W-:Y:S05]  /*0090*/  @P0 BRA `(.L_x_1) ;  /* 0x0000000000200947 */ /* 0x00dfea0003800000 */
[----:B------:R-:W-:Y:S02]  /*00a0*/  ULDC.64 UR4, c[0x0][0x198] ;  /* 0x0000660000047ab9 */ /* 0x000fe40000000a00 */
[----:B------:R-:W-:Y:S02]  /*00b0*/  UIADD3 UR6, UP0, UR4, 0xf0, URZ ;  /* 0x000000f004067890 */ /* 0x000fe4000ff1e03f */
[----:B------:R-:W-:Y:S02]  /*00c0*/  UIADD3 UR4, UP1, UR4, 0x1f0, URZ ;  /* 0x000001f004047890 */ /* 0x000fe4000ff3e03f */
[----:B------:R-:W-:Y:S02]  /*00d0*/  UIADD3.X UR7, URZ, UR5, URZ, UP0, !UPT ;  /* 0x000000053f077290 */ /* 0x000fe400087fe43f */
[----:B------:R-:W-:-:S07]  /*00e0*/  UIADD3.X UR5, URZ, UR5, URZ, UP1, !UPT ;  /* 0x000000053f057290 */ /* 0x000fce0008ffe43f */
[----:B------:R0:W-:Y:S02]  /*00f0*/  UTMACCTL.PF [UR6] ;  /* 0x00000000060079b9 */ /* 0x0001e40008040000 */
[----:B------:R0:W-:Y:S02]  /*0100*/  UTMACCTL.PF [UR4] ;  /* 0x00000000040079b9 */ /* 0x0001e40008040000 */
[----:B0-----:R-:W-:Y:S01]  /*0110*/  NOP ;  /* 0x0000000000007918 */ /* 0x001fe20000000000 */
.L_x_1:
[----:B------:R-:W-:Y:S05]  /*0120*/  BSYNC B0 ;  /* 0x0000000000007941 */ /* 0x000fea0003800000 */
.L_x_0:
[----:B------:R-:W0:Y:S02]  /*0130*/  SHFL.IDX PT, R2, R0, RZ, 0x1f ;  /* 0x00001fff00027589 */ /* 0x000e2400000e0000 */
[----:B0-----:R-:W-:-:S13]  /*0140*/  ISETP.NE.AND P0, PT, R2, RZ, PT ;  /* 0x000000ff0200720c */ /* 0x001fda0003f05270 */
[----:B------:R-:W-:Y:S05]  /*0150*/  @P0 BRA `(.L_x_2) ;  /* 0x0000000000500947 */ /* 0x000fea0003800000 */
[----:B------:R-:W0:Y:S01]  /*0160*/  S2UR UR8, SR_CgaCtaId ;  /* 0x00000000000879c3 */ /* 0x000e220000008800 */
[----:B------:R-:W-:Y:S01]  /*0170*/  UMOV UR4, 0x400 ;  /* 0x0000040000047882 */ /* 0x000fe20000000000 */
[----:B------:R-:W-:Y:S01]  /*0180*/  UMOV UR5, 0x1 ;  /* 0x0000000100057882 */ /* 0x000fe20000000000 */
[----:B------:R-:W-:Y:S01]  /*0190*/  UMOV UR6, 0x100 ;  /* 0x0000010000067882 */ /* 0x000fe20000000000 */
[----:B------:R-:W-:Y:S01]  /*01a0*/  ELECT P0, URZ, PT ;  /* 0x00000000003f782f */ /* 0x000fe20003800000 */
[----:B------:R-:W-:-:S04]  /*01b0*/  UIADD3 UR6, -UR6, 0x100000, URZ ;  /* 0x0010000006067890 */ /* 0x000fc8000fffe13f */
[----:B------:R-:W-:Y:S02]  /*01c0*/  USHF.L.U32 UR7, UR6, 0xb, URZ ;  /* 0x0000000b06077899 */ /* 0x000fe4000800063f */
[----:B------:R-:W-:Y:S02]  /*01d0*/  USHF.L.U32 UR6, UR6, 0x1, URZ ;  /* 0x0000000106067899 */ /* 0x000fe4000800063f */
[----:B0-----:R-:W-:Y:S02]  /*01e0*/  ULEA UR8, UR8, UR4, 0x18 ;  /* 0x0000000408087291 */ /* 0x001fe4000f8ec03f */
[----:B------:R-:W-:-:S04]  /*01f0*/  UIADD3 UR4, -UR5, 0x100000, URZ ;  /* 0x0010000005047890 */ /* 0x000fc8000fffe13f */
[----:B------:R-:W-:Y:S02]  /*0200*/  USHF.L.U32 UR5, UR4, 0xb, URZ ;  /* 0x0000000b04057899 */ /* 0x000fe4000800063f */
[----:B------:R-:W-:Y:S01]  /*0210*/  USHF.L.U32 UR4, UR4, 0x1, URZ ;  /* 0x0000000104047899 */ /* 0x000fe2000800063f */
[----:B------:R-:W0:Y:S11]  /*0220*/  FENCE.VIEW.ASYNC.S ;  /* 0x00000000000073c6 */ /* 0x000e360000000000 */
[----:B0-----:R0:W1:Y:S01]  /*0230*/  SYNCS.EXCH.64 URZ, [UR8], UR4 ;  /* 0x00000004083f75b2 */ /* 0x0010620008000100 */
[----:B------:R0:W2:Y:S01]  /*0240*/  SYNCS.EXCH.64 URZ, [UR8+0x18], UR6 ;  /* 0x00001806083f75b2 */ /* 0x0000a20008000100 */
[----:B------:R0:W3:Y:S01]  /*0250*/  SYNCS.EXCH.64 URZ, [UR8+0x8], UR4 ;  /* 0x00000804083f75b2 */ /* 0x0000e20008000100 */
[----:B------:R0:W4:Y:S01]  /*0260*/  SYNCS.EXCH.64 URZ, [UR8+0x20], UR6 ;  /* 0x00002006083f75b2 */ /* 0x0001220008000100 */
[----:B------:R0:W0:Y:S01]  /*0270*/  SYNCS.EXCH.64 URZ, [UR8+0x10], UR4 ;  /* 0x00001004083f75b2 */ /* 0x0000220008000100 */
[----:B------:R0:W0:Y:S01]  /*0280*/  SYNCS.EXCH.64 URZ, [UR8+0x28], UR6 ;  /* 0x00002806083f75b2 */ /* 0x0000220008000100 */
[----:B------:R-:W-:Y:S01]  /*0290*/  NOP ;  /* 0x0000000000007918 */ /* 0x000fe20000000000 */
.L_x_2:
[----:B------:R-:W5:Y:S01]  /*02a0*/  SHFL.IDX PT, R0, R0, RZ, 0x1f ;  /* 0x00001fff00007589 */ /* 0x000f6200000e0000 */
[----:B------:R-:W-:Y:S01]  /*02b0*/  ELECT P0, URZ, PT ;  /* 0x00000000003f782f */ /* 0x000fe20003800000 */
[----:B------:R-:W1:Y:S01]  /*02c0*/  LDC R2, c[0x0][0x65c] ;  /* 0x00019700ff027b82 */ /* 0x000e620000000800 */
[----:B------:R-:W-:Y:S01]  /*02d0*/  SHF.R.S32.HI R6, RZ, 0x1f, R5 ;  /* 0x0000001fff067819 */ /* 0x000fe20000011405 */
[----:B------:R-:W2:Y:S01]  /*02e0*/  S2R R3, SR_CTAID.Y ;  /* 0x0000000000037919 */ /* 0x000ea20000002600 */
[----:B0-----:R-:W-:Y:S01]  /*02f0*/  UMOV UR4, 0x20 ;  /* 0x0000002000047882 */ /* 0x001fe20000000000 */
[----:B------:R-:W-:Y:S01]  /*0300*/  ISETP.NE.AND P2, PT, R8, RZ, PT ;  /* 0x000000ff0800720c */ /* 0x000fe20003f45270 */
[----:B------:R-:W-:Y:S01]  /*0310*/  NOP ;  /* 0x0000000000007918 */ /* 0x000fe20000000000 */
[----:B------:R-:W0:Y:S01]  /*0320*/  S2R R4, SR_CTAID.X ;  /* 0x0000000000047919 */ /* 0x000e220000002500 */
[----:B------:R-:W-:Y:S01]  /*0330*/  LEA.HI R6, R6, R5, RZ, 0x2 ;  /* 0x0000000506067211 */ /* 0x000fe200078f10ff */
[----:B------:R-:W-:Y:S01]  /*0340*/  NOP ;  /* 0x0000000000007918 */ /* 0x000fe20000000000 */
[----:B-----5:R-:W-:-:S02]  /*0350*/  ISETP.NE.OR P0, PT, R0, RZ, !P0 ;  /* 0x000000ff0000720c */ /* 0x020fc40004705670 */
[----:B-1----:R-:W-:-:S04]  /*0360*/  ISETP.NE.AND P3, PT, R2, 0x1, PT ;  /* 0x000000010200780c */ /* 0x002fc80003f65270 */
[----:B------:R-:W-:Y:S02]  /*0370*/  P2R R0, PR, RZ, 0x8 ;  /* 0x00000008ff007803 */ /* 0x000fe40000000000 */
[----:B------:R-:W-:-:S05]  /*0380*/  LOP3.LUT R0, R6, 0xfffffffc, RZ, 0xc0, !PT ;  /* 0xfffffffc06007812 */ /* 0x000fca00078ec0ff */
[----:B------:R-:W-:Y:S01]  /*0390*/  VOTEU.ALL UP0, P0 ;  /* 0x00000000003f7886 */ /* 0x000fe20000000000 */
[----:B------:R-:W-:Y:S01]  /*03a0*/  IMAD.IADD R0, R5, 0x1, -R0 ;  /* 0x0000000105007824 */ /* 0x000fe200078e0a00 */
[----:B------:R-:W0:Y:S01]  /*03b0*/  @P3 LDC R17, c[0x0][0x10] ;  /* 0x00000400ff113b82 */ /* 0x000e220000000800 */
[----:B------:R-:W-:Y:S01]  /*03c0*/  VOTEU.ALL UP1, P0 ;  /* 0x00000000003f7886 */ /* 0x000fe20000020000 */
[----:B--2---:R-:W-:Y:S01]  /*03d0*/  @P3 IMAD.MOV.U32 R6, RZ, RZ, R3 ;  /* 0x000000ffff063224 */ /* 0x004fe200078e0003 */
[----:B------:R-:W-:Y:S01]  /*03e0*/  @!UP0 UMOV UR6, 0x400 ;  /* 0x0000040000068882 */ /* 0x000fe20000000000 */
[----:B------:R-:W-:-:S04]  /*03f0*/  @!UP0 UIADD3 UR4, -UR4, 0x100000, URZ ;  /* 0x0010000004048890 */ /* 0x000fc8000fffe13f */
[----:B------:R-:W-:Y:S02]  /*0400*/  @!UP0 USHF.L.U32 UR5, UR4, 0xb, URZ ;  /* 0x0000000b04058899 */ /* 0x000fe4000800063f */
[----:B------:R-:W-:Y:S01]  /*0410*/  @!UP0 USHF.L.U32 UR4, UR4, 0x1, URZ ;  /* 0x0000000104048899 */ /* 0x000fe2000800063f */
[----:B------:R-:W-:Y:S02]  /*0420*/  @P3 IMAD.MOV.U32 R7, RZ, RZ, RZ ;  /* 0x000000ffff073224 */ /* 0x000fe400078e00ff */
[----:B------:R-:W-:Y:S01]  /*0430*/  IMAD.MOV.U32 R5, RZ, RZ, RZ ;  /* 0x000000ffff057224 */ /* 0x000fe200078e00ff */
[----:B------:R-:W1:Y:S01]  /*0440*/  @!UP0 S2UR UR7, SR_CgaCtaId ;  /* 0x00000000000789c3 */ /* 0x000e620000008800 */
[----:B------:R-:W-:-:S07]  /*0450*/  @P3 IMAD.MOV.U32 R11, RZ, RZ, RZ ;  /* 0x000000ffff0b3224 */ /* 0x000fce00078e00ff */
[----:B------:R-:W2:Y:S01]  /*0460*/  @!P3 LDC R9, c[0x0][0xc] ;  /* 0x00000300ff09bb82 */ /* 0x000ea20000000800 */
[----:B0-----:R-:W-:-:S04]  /*0470*/  @P3 IMAD.WIDE.U32 R16, R4, R17, R6 ;  /* 0x0000001104103225 */ /* 0x001fc800078e0006 */
[----:B------:R-:W-:Y:S01]  /*0480*/  @P3 IMAD.IADD R17, R17, 0x1, R11 ;  /* 0x0000000111113824 */ /* 0x000fe200078e020b */
[----:B-1----:R-:W-:Y:S01]  /*0490*/  @!UP0 ULEA UR6, UR7, UR6, 0x18 ;  /* 0x0000000607068291 */ /* 0x002fe2000f8ec03f */
[----:B------:R-:W-:Y:S01]  /*04a0*/  VOTEU.ALL UP0, P0 ;  /* 0x00000000003f7886 */ /* 0x000fe20000000000 */
[----:B------:R-:W-:-:S04]  /*04b0*/  ISETP.NE.AND P0, PT, R0, 0x3, PT ;  /* 0x000000030000780c */ /* 0x000fc80003f05270 */
[----:B------:R-:W-:Y:S01]  /*04c0*/  ISETP.EQ.OR P0, PT, R0, RZ, !P0 ;  /* 0x000000ff0000720c */ /* 0x000fe20004702670 */
[----:B--2---:R-:W-:-:S03]  /*04d0*/  @!P3 IMAD.WIDE.U32 R6, R9, R3, R4 ;  /* 0x000000030906b225 */ /* 0x004fc600078e0004 */
[C---:B------:R-:W-:Y:S01]  /*04e0*/  ISETP.EQ.AND P0, PT, R8.reuse, RZ, P0 ;  /* 0x000000ff0800720c */ /* 0x040fe20000702270 */
[----:B------:R-:W-:Y:S01]  /*04f0*/  VIADD R8, R8, 0xffffffff ;  /* 0xffffffff08087836 */ /* 0x000fe20000000000 */
[----:B------:R-:W0:Y:S02]  /*0500*/  FENCE.VIEW.ASYNC.S ;  /* 0x00000000000073c6 */ /* 0x000e240000000000 */
[----:B0-----:R0:W3:Y:S01]  /*0510*/  @!UP0 SYNCS.EXCH.64 URZ, [UR6+0x40], UR4 ;  /* 0x00004004063f85b2 */ /* 0x0010e20008000100 */
[----:B------:R-:W-:Y:S01]  /*0520*/  @!P3 IMAD.MOV.U32 R16, RZ, RZ, R6 ;  /* 0x000000ffff10b224 */ /* 0x000fe200078e0006 */
[----:B------:R-:W-:Y:S01]  /*0530*/  SEL R19, RZ, 0x1, !P0 ;  /* 0x00000001ff137807 */ /* 0x000fe20004000000 */
[----:B------:R-:W-:Y:S01]  /*0540*/  @!P3 IMAD.MOV.U32 R17, RZ, RZ, R7 ;  /* 0x000000ffff11b224 */ /* 0x000fe200078e0007 */
[----:B------:R-:W-:-:S04]  /*0550*/  ISETP.GE.U32.AND P1, PT, R8, 0x2, PT ;  /* 0x000000020800780c */ /* 0x000fc80003f26070 */
[----:B------:R-:W-:Y:S01]  /*0560*/  SEL R19, R19, 0x2, P1 ;  /* 0x0000000213137807 */ /* 0x000fe20000800000 */
[----:B------:R0:W3:Y:S01]  /*0570*/  @!UP1 SYNCS.EXCH.64 URZ, [UR6+0x48], UR4 ;  /* 0x00004804063f95b2 */ /* 0x0000e20008000100 */
[----:B------:R-:W-:Y:S01]  /*0580*/  NOP ;  /* 0x0000000000007918 */ /* 0x000fe20000000000 */
[----:B---34-:R-:W-:Y:S06]  /*0590*/  BAR.SYNC.DEFER_BLOCKING 0x0 ;  /* 0x0000000000007b1d */ /* 0x018fec0000010000 */
[----:B------:R-:W-:Y:S05]  /*05a0*/  @!P2 BRA `(.L_x_3) ;  /* 0x0000005c001ca947 */ /* 0x000fea0003800000 */
[----:B------:R-:W-:-:S13]  /*05b0*/  ISETP.GT.U32.AND P0, PT, R8, 0x1, PT ;  /* 0x000000010800780c */ /* 0x000fda0003f04070 */
[----:B0-----:R-:W-:Y:S05]  /*05c0*/  @P0 EXIT ;  /* 0x000000000000094d */ /* 0x001fea0003800000 */
[----:B------:R-:W-:Y:S01]  /*05d0*/  ULDC.64 UR4, c[0x0][0x650] ;  /* 0x0001940000047ab9 */ /* 0x000fe20000000a00 */
[----:B------:R-:W-:Y:S01]  /*05e0*/  PRMT R0, RZ, 0x7610, R0 ;  /* 0x00007610ff007816 */ /* 0x000fe20000000000 */
[----:B------:R-:W-:Y:S01]  /*05f0*/  IMAD.MOV.U32 R91, RZ, RZ, -0x1 ;  /* 0xffffffffff5b7424 */ /* 0x000fe200078e00ff */
[----:B------:R-:W-:Y:S01]  /*0600*/  ISETP.GE.U32.AND P0, PT, R16, UR4, PT ;  /* 0x0000000410007c0c */ /* 0x000fe2000bf06070 */
[----:B------:R-:W-:Y:S02]  /*0610*/  IMAD.MOV.U32 R92, RZ, RZ, -0x1 ;  /* 0xffffffffff5c7424 */ /* 0x000fe400078e00ff */
[----:B------:R-:W-:Y:S01]  /*0620*/  IMAD.MOV.U32 R89, RZ, RZ, -0x1 ;  /* 0xffffffffff597424 */ /* 0x000fe200078e00ff */
[----:B------:R-:W-:-:S13]  /*0630*/  ISETP.GE.U32.AND.EX P0, PT, R17, UR5, PT, P0 ;  /* 0x0000000511007c0c */ /* 0x000fda000bf06100 */
[----:B------:R-:W-:Y:S05]  /*0640*/  @P0 BRA `(.L_x_4) ;  /* 0x0000000400540947 */ /* 0x000fea0003800000 */
[----:B------:R-:W0:Y:S01]  /*0650*/  LDC.64 R14, c[0x0][0x628] ;  /* 0x00018a00ff0e7b82 */ /* 0x000e220000000a00 */
[----:B------:R-:W-:Y:S02]  /*0660*/  IMAD.MOV.U32 R6, RZ, RZ, R16 ;  /* 0x000000ffff067224 */ /* 0x000fe400078e0010 */
[----:B------:R-:W-:-:S05]  /*0670*/  IMAD.MOV.U32 R7, RZ, RZ, R17 ;  /* 0x000000ffff077224 */ /* 0x000fca00078e0011 */
[----:B------:R-:W1:Y:S08]  /*0680*/  LDC R0, c[0x0][0x630] ;  /* 0x00018c00ff007b82 */ /* 0x000e700000000800 */
[----:B------:R-:W2:Y:S01]  /*0690*/  LDC.64 R20, c[0x0][0x620] ;  /* 0x00018800ff147b82 */ /* 0x000ea20000000a00 */
[----:B0-----:R-:W-:-:S04]  /*06a0*/  ISETP.NE.U32.AND P0, PT, R14, RZ, PT ;  /* 0x000000ff0e00720c */ /* 0x001fc80003f05070 */
[----:B------:R-:W-:-:S13]  /*06b0*/  ISETP.NE.AND.EX P0, PT, R15, RZ, PT, P0 ;  /* 0x000000ff0f00720c */ /* 0x000fda0003f05300 */
[----:B-12---:R-:W-:Y:S05]  /*06c0*/  @!P0 BRA `(.L_x_5) ;  /* 0x0000000000288947 */ /* 0x006fea0003800000 */
[----:B------:R-:W0:Y:S02]  /*06d0*/  LDC R11, c[0x0][0x634] ;  /* 0x00018d00ff0b7b82 */ /* 0x000e240000000800 */
[----:B0-----:R-:W-:-:S05]  /*06e0*/  IADD3 R11, P0, R16, R11, RZ ;  /* 0x0000000b100b7210 */ /* 0x001fca0007f1e0ff */
[----:B------:R-:W-:-:S04]  /*06f0*/  IMAD.X R13, RZ, RZ, R17, P0 ;  /* 0x000000ffff0d7224 */ /* 0x000fc800000e0611 */
[----:B------:R-:W-:-:S04]  /*0700*/  IMAD.WIDE.U32 R6, R13, R14, RZ ;  /* 0x0000000e0d067225 */ /* 0x000fc800078e00ff */
[----:B------:R-:W-:-:S04]  /*0710*/  IMAD.WIDE.U32 R8, P0, R11, R15, R6 ;  /* 0x0000000f0b087225 */ /* 0x000fc80007800006 */
[----:B------:R-:W-:-:S04]  /*0720*/  IMAD.WIDE.U32 R6, R11, R14, RZ ;  /* 0x0000000e0b067225 */ /* 0x000fc800078e00ff */
[----:B------:R-:W-:Y:S01]  /*0730*/  IMAD.X R11, RZ, RZ, RZ, P0 ;  /* 0x000000ffff0b7224 */ /* 0x000fe200000e06ff */
[----:B------:R-:W-:Y:S01]  /*0740*/  IADD3 RZ, P0, R7, R8, RZ ;  /* 0x0000000807ff7210 */ /* 0x000fe20007f1e0ff */
[----:B------:R-:W-:-:S04]  /*0750*/  IMAD.MOV.U32 R10, RZ, RZ, R9 ;  /* 0x000000ffff0a7224 */ /* 0x000fc800078e0009 */
[----:B------:R-:W-:-:S08]  /*0760*/  IMAD.WIDE.U32.X R6, R13, R15, R10, P0 ;  /* 0x0000000f0d067225 */ /* 0x000fd000000e040a */
.L_x_5:
[-CC-:B------:R-:W-:Y:S01]  /*0770*/  SHF.R.U64 R89, R6, R0.reuse, R7.reuse ;  /* 0x0000000006597219 */ /* 0x180fe20000001207 */
[----:B------:R-:W0:Y:S01]  /*0780*/  LDC R10, c[0x0][0x618] ;  /* 0x00018600ff0a7b82 */ /* 0x000e220000000800 */
[----:B------:R-:W-:Y:S01]  /*0790*/  SHF.R.U32.HI R5, RZ, R0, R7 ;  /* 0x00000000ff057219 */ /* 0x000fe20000011607 */
[----:B------:R-:W-:Y:S01]  /*07a0*/  ULDC UR4, c[0x0][0x150] ;  /* 0x0000540000047ab9 */ /* 0x000fe20000000800 */
[----:B------:R-:W-:Y:S02]  /*07b0*/  IADD3 R9, P0, RZ, -R89, RZ ;  /* 0x80000059ff097210 */ /* 0x000fe40007f1e0ff */
[----:B------:R-:W-:-:S03]  /*07c0*/  I2FP.F32.U32 R0, R4 ;  /* 0x0000000400007245 */ /* 0x000fc60000201000 */
[----:B------:R-:W1:Y:S01]  /*07d0*/  LDC.64 R28, c[0x0][0x640] ;  /* 0x00019000ff1c7b82 */ /* 0x000e620000000a00 */
[----:B------:R-:W-:Y:S02]  /*07e0*/  IMAD.X R11, RZ, RZ, ~R5, P0 ;  /* 0x000000ffff0b7224 */ /* 0x000fe400000e0e05 */
[----:B------:R-:W-:Y:S01]  /*07f0*/  FMUL R0, R0, UR4 ;  /* 0x0000000400007c20 */ /* 0x000fe20008400000 */
[----:B------:R-:W-:Y:S01]  /*0800*/  IMAD.WIDE.U32 R6, R9, R20, R16 ;  /* 0x0000001409067225 */ /* 0x000fe200078e0010 */
[----:B------:R-:W-:-:S03]  /*0810*/  ULDC UR4, c[0x0][0x154] ;  /* 0x0000550000047ab9 */ /* 0x000fc60000000800 */
[----:B------:R-:W-:Y:S01]  /*0820*/  IMAD R8, R11, R20, RZ ;  /* 0x000000140b087224 */ /* 0x000fe200078e02ff */
[----:B------:R-:W2:Y:S01]  /*0830*/  LDC R5, c[0x0][0x144] ;  /* 0x00005100ff057b82 */ /* 0x000ea20000000800 */
[----:B------:R-:W3:Y:S02]  /*0840*/  F2I.U32.TRUNC.NTZ R0, R0 ;  /* 0x0000000000007305 */ /* 0x000ee4000020f000 */
[----:B------:R-:W-:-:S04]  /*0850*/  IMAD R9, R9, R21, R8 ;  /* 0x0000001509097224 */ /* 0x000fc800078e0208 */
[----:B------:R-:W-:Y:S01]  /*0860*/  IMAD.IADD R7, R7, 0x1, R9 ;  /* 0x0000000107077824 */ /* 0x000fe200078e0209 */
[----:B------:R-:W4:Y:S01]  /*0870*/  LDC R12, c[0x0][0x608] ;  /* 0x00018200ff0c7b82 */ /* 0x000f220000000800 */
[----:B------:R-:W-:-:S03]  /*0880*/  IMAD.MOV.U32 R9, RZ, RZ, -0x1 ;  /* 0xffffffffff097424 */ /* 0x000fc600078e00ff */
[-CC-:B0-----:R-:W-:Y:S02]  /*0890*/  SHF.R.U64 R20, R6, R10.reuse, R7.reuse ;  /* 0x0000000a06147219 */ /* 0x181fe40000001207 */
[----:B------:R-:W-:Y:S02]  /*08a0*/  I2FP.F32.U32 R6, R3 ;  /* 0x0000000300067245 */ /* 0x000fe40000201000 */
[----:B------:R-:W0:Y:S01]  /*08b0*/  LDC R26, c[0x0][0x658] ;  /* 0x00019600ff1a7b82 */ /* 0x000e220000000800 */
[----:B-1----:R-:W-:Y:S01]  /*08c0*/  ISETP.NE.U32.AND P0, PT, R28, RZ, PT ;  /* 0x000000ff1c00720c */ /* 0x002fe20003f05070 */
[----:B---3--:R-:W-:Y:S01]  /*08d0*/  IMAD.MOV R8, RZ, RZ, -R0 ;  /* 0x000000ffff087224 */ /* 0x008fe200078e0a00 */
[----:B------:R-:W-:Y:S01]  /*08e0*/  SHF.R.U32.HI R7, RZ, R10, R7 ;  /* 0x0000000aff077219 */ /* 0x000fe20000011607 */
[----:B------:R-:W-:Y:S01]  /*08f0*/  FMUL R6, R6, UR4 ;  /* 0x0000000406067c20 */ /* 0x000fe20008400000 */
[----:B------:R-:W-:-:S03]  /*0900*/  ISETP.NE.AND.EX P0, PT, R29, RZ, PT, P0 ;  /* 0x000000ff1d00720c */ /* 0x000fc60003f05300 */
[----:B------:R-:W1:Y:S01]  /*0910*/  LDC R14, c[0x0][0x148] ;  /* 0x00005200ff0e7b82 */ /* 0x000e620000000800 */
[----:B--2---:R-:W-:-:S07]  /*0920*/  IMAD R0, R5, R8, R4 ;  /* 0x0000000805007224 */ /* 0x004fce00078e0204 */
[----:B------:R-:W2:Y:S01]  /*0930*/  LDC R24, c[0x0][0x600] ;  /* 0x00018000ff187b82 */ /* 0x000ea20000000800 */
[-CC-:B----4-:R-:W-:Y:S02]  /*0940*/  SHF.R.U64 R30, R20, R12.reuse, R7.reuse ;  /* 0x0000000c141e7219 */ /* 0x190fe40000001207 */
[----:B------:R-:W-:Y:S01]  /*0950*/  SHF.R.U32.HI R5, RZ, R12, R7 ;  /* 0x0000000cff057219 */ /* 0x000fe20000011607 */
[----:B------:R-:W-:Y:S01]  /*0960*/  IMAD.MOV.U32 R7, RZ, RZ, 0x1 ;  /* 0x00000001ff077424 */ /* 0x000fe200078e00ff */
[----:B------:R3:W4:Y:S03]  /*0970*/  F2I.U32.TRUNC.NTZ R12, R6 ;  /* 0x00000006000c7305 */ /* 0x000726000020f000 */
[----:B------:R-:W1:Y:S01]  /*0980*/  LDC R15, c[0x0][0x648] ;  /* 0x00019200ff0f7b82 */ /* 0x000e620000000800 */
[-C--:B0-----:R-:W-:Y:S02]  /*0990*/  SHF.L.U32 R4, R9, R26.reuse, RZ ;  /* 0x0000001a09047219 */ /* 0x081fe400000006ff */
[----:B------:R-:W-:-:S02]  /*09a0*/  SHF.R.U64 R32, R30, R26, R5 ;  /* 0x0000001a1e207219 */ /* 0x000fc40000001205 */
[----:B------:R-:W-:Y:S02]  /*09b0*/  LOP3.LUT R11, RZ, R4, RZ, 0x33, !PT ;  /* 0x00000004ff0b7212 */ /* 0x000fe400078e33ff */
[-C--:B------:R-:W-:Y:S01]  /*09c0*/  SHF.R.U32.HI R5, RZ, R26.reuse, R5 ;  /* 0x0000001aff057219 */ /* 0x080fe20000011605 */
[----:B------:R-:W0:Y:S01]  /*09d0*/  LDC R21, c[0x0][0x638] ;  /* 0x00018e00ff157b82 */ /* 0x000e220000000800 */
[----:B------:R-:W-:Y:S01]  /*09e0*/  SHF.L.U32 R10, R7, R26, RZ ;  /* 0x0000001a070a7219 */ /* 0x000fe200000006ff */
[----:B------:R-:W-:-:S06]  /*09f0*/  IMAD.MOV.U32 R4, RZ, RZ, R32 ;  /* 0x000000ffff047224 */ /* 0x000fcc00078e0020 */
[----:B------:R-:W0:Y:S01]  /*0a00*/  LDC R91, c[0x0][0x610] ;  /* 0x00018400ff5b7b82 */ /* 0x000e220000000800 */
[----:B---34-:R-:W-:Y:S05]  /*0a10*/  @!P0 BRA `(.L_x_6) ;  /* 0x0000000000288947 */ /* 0x018fea0003800000 */
[----:B------:R-:W3:Y:S02]  /*0a20*/  LDC R9, c[0x0][0x64c] ;  /* 0x00019300ff097b82 */ /* 0x000ee40000000800 */
[----:B---3--:R-:W-:-:S05]  /*0a30*/  IADD3 R9, P0, R32, R9, RZ ;  /* 0x0000000920097210 */ /* 0x008fca0007f1e0ff */
        /* <DEDUP_REMOVED lines=8> */
.L_x_6:
[----:B-1----:R-:W-:Y:S01]  /*0ac0*/  SHF.R.U64 R4, R4, R15, R5 ;  /* 0x0000000f04047219 */ /* 0x002fe20000001205 */
[----:B--2---:R-:W-:Y:S01]  /*0ad0*/  VIADD R5, R24, 0xffffffff ;  /* 0xffffffff18057836 */ /* 0x004fe20000000000 */
[----:B------:R-:W-:Y:S01]  /*0ae0*/  LOP3.LUT R11, R30, R11, RZ, 0xc0, !PT ;  /* 0x0000000b1e0b7212 */ /* 0x000fe200078ec0ff */
[----:B------:R-:W-:Y:S02]  /*0af0*/  IMAD.MOV R12, RZ, RZ, -R12 ;  /* 0x000000ffff0c7224 */ /* 0x000fe400078e0a0c */
[----:B------:R-:W-:Y:S02]  /*0b00*/  IMAD.MOV R6, RZ, RZ, -R4 ;  /* 0x000000ffff067224 */ /* 0x000fe400078e0a04 */
[----:B------:R-:W-:Y:S01]  /*0b10*/  IMAD R11, R10, R4, R11 ;  /* 0x000000040a0b7224 */ /* 0x000fe200078e020b */
[----:B------:R-:W-:Y:S01]  /*0b20*/  LOP3.LUT R4, R20, R5, RZ, 0xc0, !PT ;  /* 0x0000000514047212 */ /* 0x000fe200078ec0ff */
[----:B------:R-:W-:Y:S02]  /*0b30*/  @P3 IMAD R0, R14, R12, R3 ;  /* 0x0000000c0e003224 */ /* 0x000fe400078e0203 */
[----:B0-----:R-:W-:-:S02]  /*0b40*/  IMAD R3, R6, R21, R32 ;  /* 0x0000001506037224 */ /* 0x001fc400078e0220 */
[----:B------:R-:W-:Y:S02]  /*0b50*/  IMAD R91, R11, R91, R0 ;  /* 0x0000005b0b5b7224 */ /* 0x000fe400078e0200 */
[----:B------:R-:W-:Y:S02]  /*0b60*/  IMAD R4, R3, R24, R4 ;  /* 0x0000001803047224 */ /* 0x000fe400078e0204 */
[----:B------:R-:W-:-:S03]  /*0b70*/  IMAD.MOV.U32 R0, RZ, RZ, 0x1 ;  /* 0x00000001ff007424 */ /* 0x000fc600078e00ff */
[----:B------:R-:W-:Y:S02]  /*0b80*/  SEL R92, R4, R91, !P3 ;  /* 0x0000005b045c7207 */ /* 0x000fe40005800000 */
[----:B------:R-:W-:-:S07]  /*0b90*/  SEL R91, R91, R4, !P3 ;  /* 0x000000045b5b7207 */ /* 0x000fce0005800000 */
.L_x_4:
[----:B------:R-:W-:-:S08]  /*0ba0*/  NOP ;  /* 0x0000000000007918 */ /* 0x000fd00000000000 */
[----:B------:R-:W0:Y:S02]  /*0bb0*/  USETMAXREG.TRY_ALLOC.CTAPOOL UP0, 0xe8 ;  /* 0x000000e8000079c8 */ /* 0x000e240008000600 */
[----:B0-----:R-:W-:-:S13]  /*0bc0*/  PLOP3.LUT P0, PT, PT, PT, UP0, 0x80, 0x0 ;  /* 0x000000000000781c */ /* 0x001fda0003f0f008 */
[----:B------:R-:W-:Y:S05]  /*0bd0*/  @!P0 BRA `(.L_x_4) ;  /* 0xfffffffc00f08947 */ /* 0x000fea000383ffff */
[----:B------:R-:W-:Y:S01]  /*0be0*/  ULDC.64 UR4, c[0x0][0x598] ;  /* 0x0001660000047ab9 */ /* 0x000fe20000000a00 */
[----:B------:R-:W-:Y:S01]  /*0bf0*/  ULDC.64 UR36, c[0x0][0x208] ;  /* 0x0000820000247ab9 */ /* 0x000fe20000000a00 */
[----:B------:R-:W-:-:S04]  /*0c00*/  ISETP.NE.U32.AND P0, PT, RZ, UR4, PT ;  /* 0x00000004ff007c0c */ /* 0x000fc8000bf05070 */
[----:B------:R-:W-:-:S13]  /*0c10*/  ISETP.NE.AND.EX P0, PT, RZ, UR5, PT, P0 ;  /* 0x00000005ff007c0c */ /* 0x000fda000bf05300 */
[----:B------:R-:W-:Y:S05]  /*0c20*/  @!P0 BRA `(.L_x_7) ;  /* 0x00000000001c8947 */ /* 0x000fea0003800000 */
[----:B------:R-:W0:Y:S02]  /*0c30*/  LDC.64 R4, c[0x0][0x598] ;  /* 0x00016600ff047b82 */ /* 0x000e240000000a00 */
[----:B0-----:R-:W2:Y:S02]  /*0c40*/  LDG.E.64 R4, desc[UR36][R4.64] ;  /* 0x0000002404047981 */ /* 0x001ea4000c1e1b00 */
[----:B--2---:R-:W-:-:S04]  /*0c50*/  ISETP.NE.U32.AND P0, PT, R4, RZ, PT ;  /* 0x000000ff0400720c */ /* 0x004fc80003f05070 */
[----:B------:R-:W-:-:S13]  /*0c60*/  ISETP.NE.AND.EX P0, PT, R5, RZ, PT, P0 ;  /* 0x000000ff0500720c */ /* 0x000fda0003f05300 */
[----:B------:R-:W-:Y:S05]  /*0c70*/  @!P0 BRA `(.L_x_7) ;  /* 0x0000000000088947 */ /* 0x000fea0003800000 */
[----:B------:R0:W5:Y:S01]  /*0c80*/  LD.E R23, desc[UR36][R4.64] ;  /* 0x0000002404177980 */ /* 0x000162000c101900 */
[----:B------:R-:W-:Y:S05]  /*0c90*/  BRA `(.L_x_8) ;  /* 0x0000000000247947 */ /* 0x000fea0003800000 */
.L_x_7:
[----:B------:R-:W-:Y:S02]  /*0ca0*/  ULDC.64 UR4, c[0x0][0x588] ;  /* 0x0001620000047ab9 */ /* 0x000fe40000000a00 */
[----:B------:R-:W-:-:S04]  /*0cb0*/  ISETP.NE.U32.AND P0, PT, RZ, UR4, PT ;  /* 0x00000004ff007c0c */ /* 0x000fc8000bf05070 */
[----:B------:R-:W-:-:S13]  /*0cc0*/  ISETP.NE.AND.EX P0, PT, RZ, UR5, PT, P0 ;  /* 0x00000005ff007c0c */ /* 0x000fda000bf05300 */
[----:B------:R-:W-:Y:S05]  /*0cd0*/  @!P0 BRA `(.L_x_9) ;  /* 0x00000000000c8947 */ /* 0x000fea0003800000 */
[----:B------:R-:W0:Y:S02]  /*0ce0*/  LDC.64 R4, c[0x0][0x588] ;  /* 0x00016200ff047b82 */ /* 0x000e240000000a00 */
[----:B0-----:R1:W5:Y:S01]  /*0cf0*/  LDG.E R23, desc[UR36][R4.64] ;  /* 0x0000002404177981 */ /* 0x001362000c1e1900 */
[----:B------:R-:W-:Y:S05]  /*0d00*/  BRA `(.L_x_8) ;  /* 0x0000000000087947 */ /* 0x000fea0003800000 */
.L_x_9:
[----:B------:R-:W-:Y:S02]  /*0d10*/  ULDC UR4, c[0x0][0x580] ;  /* 0x0001600000047ab9 */ /* 0x000fe40000000800 */
[----:B------:R-:W-:-:S07]  /*0d20*/  IMAD.U32 R23, RZ, RZ, UR4 ;  /* 0x00000004ff177e24 */ /* 0x000fce000f8e00ff */
.L_x_8:
[----:B------:R-:W-:Y:S02]  /*0d30*/  ULDC.64 UR4, c[0x0][0x5a0] ;  /* 0x0001680000047ab9 */ /* 0x000fe40000000a00 */
[----:B------:R-:W-:-:S04]  /*0d40*/  ISETP.NE.U32.AND P0, PT, RZ, UR4, PT ;  /* 0x00000004ff007c0c */ /* 0x000fc8000bf05070 */
[----:B------:R-:W-:-:S13]  /*0d50*/  ISETP.NE.AND.EX P0, PT, RZ, UR5, PT, P0 ;  /* 0x00000005ff007c0c */ /* 0x000fda000bf05300 */
[----:B------:R-:W-:Y:S05]  /*0d60*/  @!P0 BRA `(.L_x_10) ;  /* 0x00000000001c8947 */ /* 0x000fea0003800000 */
[----:B01----:R-:W0:Y:S02]  /*0d70*/  LDC.64 R4, c[0x0][0x5a0] ;  /* 0x00016800ff047b82 */ /* 0x003e240000000a00 */
[----:B0-----:R-:W2:Y:S02]  /*0d80*/  LDG.E.64 R4, desc[UR36][R4.64] ;  /* 0x0000002404047981 */ /* 0x001ea4000c1e1b00 */
[----:B--2---:R-:W-:-:S04]  /*0d90*/  ISETP.NE.U32.AND P0, PT, R4, RZ, PT ;  /* 0x000000ff0400720c */ /* 0x004fc80003f05070 */
[----:B------:R-:W-:-:S13]  /*0da0*/  ISETP.NE.AND.EX P0, PT, R5, RZ, PT, P0 ;  /* 0x000000ff0500720c */ /* 0x000fda0003f05300 */
[----:B------:R-:W-:Y:S05]  /*0db0*/  @!P0 BRA `(.L_x_10) ;  /* 0x0000000000088947 */ /* 0x000fea0003800000 */
[----:B------:R0:W5:Y:S01]  /*0dc0*/  LD.E R88, desc[UR36][R4.64] ;  /* 0x0000002404587980 */ /* 0x000162000c101900 */
[----:B------:R-:W-:Y:S05]  /*0dd0*/  BRA `(.L_x_11) ;  /* 0x0000000000247947 */ /* 0x000fea0003800000 */
.L_x_10:
[----:B------:R-:W-:Y:S02]  /*0de0*/  ULDC.64 UR4, c[0x0][0x590] ;  /* 0x0001640000047ab9 */ /* 0x000fe40000000a00 */
[----:B------:R-:W-:-:S04]  /*0df0*/  ISETP.NE.U32.AND P0, PT, RZ, UR4, PT ;  /* 0x00000004ff007c0c */ /* 0x000fc8000bf05070 */
[----:B------:R-:W-:-:S13]  /*0e00*/  ISETP.NE.AND.EX P0, PT, RZ, UR5, PT, P0 ;  /* 0x00000005ff007c0c */ /* 0x000fda000bf05300 */
[----:B------:R-:W-:Y:S05]  /*0e10*/  @!P0 BRA `(.L_x_12) ;  /* 0x00000000000c8947 */ /* 0x000fea0003800000 */
[----:B01----:R-:W0:Y:S02]  /*0e20*/  LDC.64 R4, c[0x0][0x590] ;  /* 0x00016400ff047b82 */ /* 0x003e240000000a00 */
[----:B0-----:R1:W5:Y:S01]  /*0e30*/  LDG.E R88, desc[UR36][R4.64] ;  /* 0x0000002404587981 */ /* 0x001362000c1e1900 */
[----:B------:R-:W-:Y:S05]  /*0e40*/  BRA `(.L_x_11) ;  /* 0x0000000000087947 */ /* 0x000fea0003800000 */
.L_x_12:
[----:B------:R-:W-:Y:S02]  /*0e50*/  ULDC UR4, c[0x0][0x584] ;  /* 0x0001610000047ab9 */ /* 0x000fe40000000800 */
[----:B------:R-:W-:-:S07]  /*0e60*/  IMAD.U32 R88, RZ, RZ, UR4 ;  /* 0x00000004ff587e24 */ /* 0x000fce000f8e00ff */
.L_x_11:
[----:B------:R-:W-:-:S13]  /*0e70*/  LOP3.LUT P0, RZ, R0, 0xff, RZ, 0xc0, !PT ;  /* 0x000000ff00ff7812 */ /* 0x000fda000780c0ff */
[----:B------:R-:W-:Y:S05]  /*0e80*/  @!P0 EXIT ;  /* 0x000000000000894d */ /* 0x000fea0003800000 */
[----:B------:R-:W-:Y:S01]  /*0e90*/  ULDC UR4, c[0x0][0x28c] ;  /* 0x0000a30000047ab9 */ /* 0x000fe20000000800 */
[----:B------:R-:W-:Y:S01]  /*0ea0*/  LOP3.LUT R90, R19, 0x1, RZ, 0xfc, !PT ;  /* 0x00000001135a7812 */ /* 0x000fe200078efcff */
[----:B------:R-:W-:Y:S01]  /*0eb0*/  UIADD3 UR4, UR4, 0x1f, URZ ;  /* 0x0000001f04047890 */ /* 0x000fe2000fffe03f */
[----:B------:R-:W-:Y:S01]  /*0ec0*/  UMOV UR38, URZ ;  /* 0x0000003f00267c82 */ /* 0x000fe20008000000 */
[----:B------:R-:W-:Y:S02]  /*0ed0*/  UMOV UR39, URZ ;  /* 0x0000003f00277c82 */ /* 0x000fe40008000000 */
[----:B------:R-:W-:-:S04]  /*0ee0*/  USHF.R.S32.HI UR5, URZ, 0x1f, UR4 ;  /* 0x0000001f3f057899 */ /* 0x000fc80008011404 */
[----:B------:R-:W-:-:S04]  /*0ef0*/  ULEA.HI UR5, UR5, UR4, URZ, 0x5 ;  /* 0x0000000405057291 */ /* 0x000fc8000f8f283f */
[----:B------:R-:W-:-:S12]  /*0f00*/  USHF.R.S32.HI UR40, URZ, 0x5, UR5 ;  /* 0x000000053f287899 */ /* 0x000fd80008011405 */
.L_x_158:
[----:B------:R-:W-:Y:S01]  /*0f10*/  LOP3.LUT R0, R18, 0x80, RZ, 0xc0, !PT ;  /* 0x0000008012007812 */ /* 0x000fe200078ec0ff */
[----:B--2---:R-:W2:Y:S01]  /*0f20*/  S2UR UR7, SR_CgaCtaId ;  /* 0x00000000000779c3 */ /* 0x004ea20000008800 */
[----:B------:R-:W-:Y:S02]  /*0f30*/  UMOV UR6, 0x400 ;  /* 0x0000040000067882 */ /* 0x000fe40000000000 */
[----:B------:R-:W-:-:S06]  /*0f40*/  SHF.R.U32.HI R0, RZ, 0x7, R0 ;  /* 0x00000007ff007819 */ /* 0x000fcc0000011600 */
[----:B---3--:R-:W3:Y:S01]  /*0f50*/  SHFL.IDX PT, R0, R0, RZ, 0x1f ;  /* 0x00001fff00007589 */ /* 0x008ee200000e0000 */
[----:B--2---:R-:W-:Y:S01]  /*0f60*/  ULEA UR42, UR7, UR6, 0x18 ;  /* 0x00000006072a7291 */ /* 0x004fe2000f8ec03f */
[----:B---3--:R-:W-:-:S13]  /*0f70*/  R2UR UR4, R0 ;  /* 0x00000000000472ca */ /* 0x008fda00000e0000 */
[----:B------:R-:W-:-:S04]  /*0f80*/  ULEA.HI UR5, UR4, UR4, URZ, 0x1 ;  /* 0x0000000404057291 */ /* 0x000fc8000f8f083f */
[----:B------:R-:W-:-:S04]  /*0f90*/  ULOP3.LUT UR5, UR5, 0xffffe, URZ, 0xc0, !UPT ;  /* 0x000ffffe05057892 */ /* 0x000fc8000f8ec03f */
[----:B------:R-:W-:-:S03]  /*0fa0*/  UIADD3 UR5, UR4, -UR5, URZ ;  /* 0x8000000504057290 */ /* 0x000fc6000fffe03f */
[----:B------:R-:W-:Y:S01]  /*0fb0*/  ULDC UR4, c[0x0][0x28c] ;  /* 0x0000a30000047ab9 */ /* 0x000fe20000000800 */
[----:B------:R-:W-:Y:S01]  /*0fc0*/  ULEA UR5, UR5, UR42, 0xc ;  /* 0x0000002a05057291 */ /* 0x000fe2000f8e603f */
[----:B------:R-:W-:-:S03]  /*0fd0*/  ISETP.LT.AND P0, PT, RZ, UR4, PT ;  /* 0x00000004ff007c0c */ /* 0x000fc6000bf01270 */
[----:B------:R-:W-:-:S04]  /*0fe0*/  UIADD3 UR5, UR5, 0x100, URZ ;  /* 0x0000010005057890 */ /* 0x000fc8000fffe03f */
[----:B------:R-:W-:-:S04]  /*0ff0*/  USHF.R.U32.HI UR5, URZ, 0x4, UR5 ;  /* 0x000000043f057899 */ /* 0x000fc80008011605 */
[----:B------:R-:W-:Y:S02]  /*1000*/  ULOP3.LUT UR41, UR5, 0x3fff, URZ, 0xc0, !UPT ;  /* 0x00003fff05297892 */ /* 0x000fe4000f8ec03f */
[----:B-1--45:R-:W-:Y:S10]  /*1010*/  @P0 BRA `(.L_x_13) ;  /* 0x0000000000400947 */ /* 0x032ff40003800000 */
[----:B------:R-:W-:Y:S01]  /*1020*/  MOV R0, 0x0 ;  /* 0x0000000000007802 */ /* 0x000fe20000000f00 */
[----:B------:R-:W-:Y:S01]  /*1030*/  ULDC.64 UR4, c[0x4][0x68] ;  /* 0x01001a0000047ab9 */ /* 0x000fe20000000a00 */
[----:B------:R-:W-:Y:S01]  /*1040*/  ULDC.64 UR6, c[0x4][0x8] ;  /* 0x0100020000067ab9 */ /* 0x000fe20000000a00 */
[----:B01----:R-:W-:Y:S01]  /*1050*/  IMAD.U32 R4, RZ, RZ, UR4 ;  /* 0x00000004ff047e24 */ /* 0x003fe2000f8e00ff */
[----:B------:R0:W1:Y:S01]  /*1060*/  LDC.64 R14, c[0x4][R0] ;  /* 0x01000000000e7b82 */ /* 0x0000620000000a00 */
[----:B------:R-:W-:Y:S01]  /*1070*/  IMAD.U32 R5, RZ, RZ, UR5 ;  /* 0x00000005ff057e24 */ /* 0x000fe2000f8e00ff */
[----:B------:R-:W-:Y:S01]  /*1080*/  ULDC.64 UR4, c[0x4][0x70] ;  /* 0x01001c0000047ab9 */ /* 0x000fe20000000a00 */
[----:B------:R-:W-:Y:S02]  /*1090*/  IMAD.U32 R10, RZ, RZ, UR6 ;  /* 0x00000006ff0a7e24 */ /* 0x000fe4000f8e00ff */
[----:B------:R-:W-:Y:S02]  /*10a0*/  IMAD.U32 R6, RZ, RZ, UR4 ;  /* 0x00000004ff067e24 */ /* 0x000fe4000f8e00ff */
[----:B------:R-:W-:-:S02]  /*10b0*/  IMAD.U32 R7, RZ, RZ, UR5 ;  /* 0x00000005ff077e24 */ /* 0x000fc4000f8e00ff */
[----:B------:R-:W-:Y:S02]  /*10c0*/  IMAD.U32 R11, RZ, RZ, UR7 ;  /* 0x00000007ff0b7e24 */ /* 0x000fe4000f8e00ff */
[----:B------:R-:W-:Y:S02]  /*10d0*/  IMAD.MOV.U32 R8, RZ, RZ, 0x1e1 ;  /* 0x000001e1ff087424 */ /* 0x000fe400078e00ff */
[----:B------:R-:W-:Y:S02]  /*10e0*/  IMAD.MOV.U32 R12, RZ, RZ, 0x1 ;  /* 0x00000001ff0c7424 */ /* 0x000fe400078e00ff */
[----:B0-----:R-:W-:-:S07]  /*10f0*/  IMAD.MOV.U32 R13, RZ, RZ, RZ ;  /* 0x000000ffff0d7224 */ /* 0x001fce00078e00ff */
[----:B------:R-:W-:-:S07]  /*1100*/  LEPC R20, `(.L_x_13) ;  /* 0x000000001014794e */ /* 0x000fce0000000000 */
[----:B-1---5:R-:W-:Y:S05]  /*1110*/  CALL.ABS.NOINC R14 ;  /* 0x000000000e007343 */ /* 0x022fea0003c00000 */
.L_x_13:
[----:B------:R-:W-:-:S13]  /*1120*/  ISETP.NE.AND P0, PT, R90, 0x3, PT ;  /* 0x000000035a00780c */ /* 0x000fda0003f05270 */
[----:B------:R-:W-:Y:S05]  /*1130*/  @!P0 BRA `(.L_x_14) ;  /* 0x0000000000048947 */ /* 0x000fea0003800000 */
[----:B------:R-:W-:Y:S01]  /*1140*/  BPT.TRAP 0x1 ;  /* 0x000000040000795c */ /* 0x000fe20000300000 */
.L_x_14:
[----:B------:R-:W-:Y:S02]  /*1150*/  IMAD.U32 R3, RZ, RZ, UR39 ;  /* 0x00000027ff037e24 */ /* 0x000fe4000f8e00ff */
[----:B------:R-:W-:-:S03]  /*1160*/  IMAD.U32 R0, RZ, RZ, UR38 ;  /* 0x00000026ff007e24 */ /* 0x000fc6000f8e00ff */
[----:B------:R-:W-:Y:S02]  /*1170*/  LEA R3, R3, UR42, 0x3 ;  /* 0x0000002a03037c11 */ /* 0x000fe4000f8e18ff */
[----:B------:R-:W-:-:S04]  /*1180*/  SHF.L.U32 R0, R0, 0x1f, RZ ;  /* 0x0000001f00007819 */ /* 0x000fc800000006ff */
[----:B------:R2:W3:Y:S01]  /*1190*/  SYNCS.PHASECHK.TRANS64.TRYWAIT P1, [R3+URZ], R0 ;  /* 0x00000000030075a7 */ /* 0x0004e2000802017f */
[----:B------:R-:W-:Y:S05]  /*11a0*/  @!P0 BRA `(.L_x_15) ;  /* 0x0000000000048947 */ /* 0x000fea0003800000 */
[----:B------:R-:W-:Y:S01]  /*11b0*/  BPT.TRAP 0x1 ;  /* 0x000000040000795c */ /* 0x000fe20000300000 */
.L_x_15:
[----:B---3--:R-:W-:Y:S05]  /*11c0*/  @P1 BRA `(.L_x_16) ;  /* 0x0000000000081947 */ /* 0x008fea0003800000 */
[----:B------:R-:W3:Y:S02]  /*11d0*/  SYNCS.PHASECHK.TRANS64.TRYWAIT P1, [R3+URZ], R0 ;  /* 0x00000000030075a7 */ /* 0x000ee4000802017f */
[----:B---3--:R-:W-:Y:S05]  /*11e0*/  @!P1 BRA `(.L_x_17) ;  /* 0x00000064006c9947 */ /* 0x008fea0003800000 */
.L_x_16:
[----:B------:R-:W-:-:S04]  /*11f0*/  UISETP.LT.AND UP0, UPT, UR40, 0x1, UPT ;  /* 0x000000012800788c */ /* 0x000fc8000bf01270 */
[----:B------:R-:W-:-:S04]  /*1200*/  USEL UR4, UR40, 0x1, UP0 ;  /* 0x0000000128047887 */ /* 0x000fc80008000000 */
[----:B------:R-:W-:-:S06]  /*1210*/  UIADD3 UR4, UR40, -UR4, URZ ;  /* 0x8000000428047290 */ /* 0x000fcc000fffe03f */
[----:B--23--:R-:W-:Y:S01]  /*1220*/  IMAD.U32 R0, RZ, RZ, UR4 ;  /* 0x00000004ff007e24 */ /* 0x00cfe2000f8e00ff */
[----:B------:R-:W-:Y:S05]  /*1230*/  WARPSYNC.ALL ;  /* 0x0000000000007948 */ /* 0x000fea0003800000 */
[----:B------:R-:W-:Y:S01]  /*1240*/  ISETP.GE.AND P1, PT, R0, 0x1, PT ;  /* 0x000000010000780c */ /* 0x000fe20003f26270 */
[----:B------:R-:W-:Y:S01]  /*1250*/  UIADD3 UR4, UR42, 0x6100, URZ ;  /* 0x000061002a047890 */ /* 0x000fe2000fffe03f */
[----:B------:R-:W-:Y:S01]  /*1260*/  WARPGROUP.ARRIVE ;  /* 0x00000000000079c5 */ /* 0x000fe20000000000 */
[----:B------:R-:W-:Y:S02]  /*1270*/  ULOP3.LUT UR41, UR41, 0x10000, URZ, 0xfc, !UPT ;  /* 0x0001000029297892 */ /* 0x000fe4000f8efc3f */
[----:B------:R-:W-:Y:S01]  /*1280*/  USHF.R.U32.HI UR4, URZ, 0x4, UR4 ;  /* 0x000000043f047899 */ /* 0x000fe20008011604 */
[----:B------:R-:W-:Y:S01]  /*1290*/  UMOV UR5, 0x80000020 ;  /* 0x8000002000057882 */ /* 0x000fe20000000000 */
[----:B------:R-:W-:-:S02]  /*12a0*/  UMOV UR7, 0x80000020 ;  /* 0x8000002000077882 */ /* 0x000fc40000000000 */
[----:B------:R-:W-:-:S04]  /*12b0*/  ULOP3.LUT UR4, UR4, 0x3fff, URZ, 0xc0, !UPT ;  /* 0x00003fff04047892 */ /* 0x000fc8000f8ec03f */
[----:B------:R-:W-:Y:S02]  /*12c0*/  ULOP3.LUT UR10, UR4, 0x10000, URZ, 0xfc, !UPT ;  /* 0x00010000040a7892 */ /* 0x000fe4000f8efc3f */
[----:B------:R-:W-:Y:S02]  /*12d0*/  ULEA UR4, UR39, UR41, 0x9 ;  /* 0x0000002927047291 */ /* 0x000fe4000f8e483f */
[----:B------:R-:W-:-:S09]  /*12e0*/  ULEA UR6, UR39, UR10, 0x9 ;  /* 0x0000000a27067291 */ /* 0x000fd2000f8e483f */
[----:B------:R-:W-:Y:S01]  /*12f0*/  HGMMA.64x128x16.F32.BF16 R24, gdesc[UR4], RZ, !UPT, gsb0 ;  /* 0x01e00000041879f0 */ /* 0x000fe2000c0018ff */
[----:B------:R-:W-:Y:S02]  /*1300*/  UIADD3 UR4, UR4, 0x2, URZ ;  /* 0x0000000204047890 */ /* 0x000fe4000fffe03f */
[----:B------:R-:W-:Y:S01]  /*1310*/  UIADD3 UR6, UR6, 0x2, URZ ;  /* 0x0000000206067890 */ /* 0x000fe2000fffe03f */
[----:B------:R-:W-:Y:S01]  /*1320*/  UMOV UR5, 0x80000020 ;  /* 0x8000002000057882 */ /* 0x000fe20000000000 */
[----:B------:R-:W-:Y:S01]  /*1330*/  UMOV UR7, 0x80000020 ;  /* 0x8000002000077882 */ /* 0x000fe20000000000 */
[----:B------:R-:W-:Y:S02]  /*1340*/  WARPGROUP.DEPBAR.LE gsb0, 0x0 ;  /* 0x00008000000079c5 */ /* 0x000fe40000010000 */
[----:B------:R-:W-:-:S06]  /*1350*/  WARPGROUP.ARRIVE ;  /* 0x00000000000079c5 */ /* 0x000fcc0000000000 */
[----:B------:R-:W-:Y:S03]  /*1360*/  HGMMA.64x128x16.F32.BF16 R24, gdesc[UR4], R24, gsb0 ;  /* 0x01e00000041879f0 */ /* 0x000fe60008001818 */
[----:B------:R-:W-:Y:S02]  /*1370*/  WARPGROUP.DEPBAR.LE gsb0, 0x0 ;  /* 0x00008000000079c5 */ /* 0x000fe40000010000 */
[----:B------:R-:W-:Y:S05]  /*1380*/  @!P1 BRA `(.L_x_18) ;  /* 0x0000000000d89947 */ /* 0x000fea0003800000 */
[----:B------:R-:W-:Y:S02]  /*1390*/  UIADD3 UR4, UR39, 0x1, URZ ;  /* 0x0000000127047890 */ /* 0x000fe4000fffe03f */
[----:B------:R-:W-:Y:S02]  /*13a0*/  UMOV UR9, UR39 ;  /* 0x0000002700097c82 */ /* 0x000fe40008000000 */
[----:B------:R-:W-:-:S04]  /*13b0*/  UISETP.NE.AND UP0, UPT, UR4, 0x3, UPT ;  /* 0x000000030400788c */ /* 0x000fc8000bf05270 */
[----:B------:R-:W-:Y:S02]  /*13c0*/  USEL UR5, URZ, 0x1, UP0 ;  /* 0x000000013f057887 */ /* 0x000fe40008000000 */
[----:B------:R-:W-:Y:S02]  /*13d0*/  USEL UR8, UR4, URZ, UP0 ;  /* 0x0000003f04087287 */ /* 0x000fe40008000000 */
[----:B------:R-:W-:-:S06]  /*13e0*/  ULOP3.LUT UR5, UR38, UR5, URZ, 0x3c, !UPT ;  /* 0x0000000526057292 */ /* 0x000fcc000f8e3c3f */
[----:B01----:R-:W-:-:S07]  /*13f0*/  IMAD.U32 R5, RZ, RZ, UR5 ;  /* 0x00000005ff057e24 */ /* 0x003fce000f8e00ff */
.L_x_25:
[----:B01----:R-:W-:Y:S05]  /*1400*/  @!P0 BRA `(.L_x_19) ;  /* 0x0000000000048947 */ /* 0x003fea0003800000 */
[----:B------:R-:W-:Y:S01]  /*1410*/  BPT.TRAP 0x1 ;  /* 0x000000040000795c */ /* 0x000fe20000300000 */
.L_x_19:
[----:B------:R-:W0:Y:S01]  /*1420*/  S2UR UR5, SR_CgaCtaId ;  /* 0x00000000000579c3 */ /* 0x000e220000008800 */
[----:B------:R-:W-:Y:S01]  /*1430*/  UMOV UR4, 0x400 ;  /* 0x0000040000047882 */ /* 0x000fe20000000000 */
[----:B------:R-:W-:Y:S01]  /*1440*/  SHF.L.U32 R3, R5, 0x1f, RZ ;  /* 0x0000001f05037819 */ /* 0x000fe200000006ff */
[----:B0-----:R-:W-:-:S04]  /*1450*/  ULEA UR11, UR5, UR4, 0x18 ;  /* 0x00000004050b7291 */ /* 0x001fc8000f8ec03f */
[----:B------:R-:W-:-:S09]  /*1460*/  ULEA UR4, UR8, UR11, 0x3 ;  /* 0x0000000b08047291 */ /* 0x000fd2000f8e183f */
[----:B------:R0:W1:Y:S01]  /*1470*/  SYNCS.PHASECHK.TRANS64.TRYWAIT P1, [UR4], R3 ;  /* 0x00000003ff0075a7 */ /* 0x0000620008020144 */
[----:B------:R-:W-:Y:S05]  /*1480*/  @!P0 BRA `(.L_x_20) ;  /* 0x0000000000048947 */ /* 0x000fea0003800000 */
[----:B------:R-:W-:Y:S01]  /*1490*/  BPT.TRAP 0x1 ;  /* 0x000000040000795c */ /* 0x000fe20000300000 */
.L_x_20:
[----:B-1----:R-:W-:Y:S05]  /*14a0*/  @P1 BRA `(.L_x_21) ;  /* 0x0000000000081947 */ /* 0x002fea0003800000 */
[----:B------:R-:W1:Y:S02]  /*14b0*/  SYNCS.PHASECHK.TRANS64.TRYWAIT P1, [UR4], R3 ;  /* 0x00000003ff0075a7 */ /* 0x000e640008020144 */
[----:B-1----:R-:W-:Y:S05]  /*14c0*/  @!P1 BRA `(.L_x_22) ;  /* 0x0000006000c89947 */ /* 0x002fea0003800000 */
.L_x_21:
[----:B------:R-:W-:Y:S01]  /*14d0*/  ULEA UR4, UR8, UR41, 0x9 ;  /* 0x0000002908047291 */ /* 0x000fe2000f8e483f */
[----:B------:R-:W-:Y:S01]  /*14e0*/  WARPGROUP.ARRIVE ;  /* 0x00000000000079c5 */ /* 0x000fe20000000000 */
[----:B------:R-:W-:Y:S01]  /*14f0*/  ULEA UR6, UR8, UR10, 0x9 ;  /* 0x0000000a08067291 */ /* 0x000fe2000f8e483f */
[----:B------:R-:W-:Y:S01]  /*1500*/  UMOV UR5, 0x80000020 ;  /* 0x8000002000057882 */ /* 0x000fe20000000000 */
[----:B------:R-:W-:-:S07]  /*1510*/  UMOV UR7, 0x80000020 ;  /* 0x8000002000077882 */ /* 0x000fce0000000000 */
[----:B------:R-:W-:Y:S01]  /*1520*/  HGMMA.64x128x16.F32.BF16 R24, gdesc[UR4], R24, gsb0 ;  /* 0x01e00000041879f0 */ /* 0x000fe20008001818 */
        /* <DEDUP_REMOVED lines=9> */
[----:B------:R-:W-:Y:S01]  /*15c0*/  BPT.TRAP 0x1 ;  /* 0x000000040000795c */ /* 0x000fe20000300000 */
.L_x_23:
[----:B------:R-:W-:Y:S01]  /*15d0*/  ULEA UR4, UR9, UR11, 0x3 ;  /* 0x0000000b09047291 */ /* 0x000fe2000f8e183f */
[----:B------:R-:W-:-:S03]  /*15e0*/  ISETP.GT.U32.AND P1, PT, R19, 0x1, PT ;  /* 0x000000011300780c */ /* 0x000fc60003f24070 */
[----:B------:R-:W-:-:S04]  /*15f0*/  UIADD3 UR4, UR4, 0x18, URZ ;  /* 0x0000001804047890 */ /* 0x000fc8000fffe03f */
[----:B------:R-:W-:-:S09]  /*1600*/  UPRMT UR4, URZ, 0x654, UR4 ;  /* 0x000006543f047896 */ /* 0x000fd20008000004 */
[----:B------:R-:W-:Y:S01]  /*1610*/  SYNCS.ARRIVE.TRANS64.RED.A1T0 RZ, [UR4], RZ ;  /* 0x000000ffffff79a7 */ /* 0x000fe20008100404 */
[----:B------:R-:W-:Y:S05]  /*1620*/  @P1 BRA `(.L_x_24) ;  /* 0x0000000000041947 */ /* 0x000fea0003800000 */
[----:B------:R-:W-:Y:S01]  /*1630*/  BPT.TRAP 0x1 ;  /* 0x000000040000795c */ /* 0x000fe20000300000 */
.L_x_24:
[----:B------:R-:W-:Y:S01]  /*1640*/  UIADD3 UR8, UR8, 0x1, URZ ;  /* 0x0000000108087890 */ /* 0x000fe2000fffe03f */
[C---:B------:R-:W-:Y:S01]  /*1650*/  ISETP.GT.AND P1, PT, R0.reuse, 0x1, PT ;  /* 0x000000010000780c */ /* 0x040fe20003f24270 */
[----:B------:R-:W-:Y:S01]  /*1660*/  UIADD3 UR9, UR9, 0x1, URZ ;  /* 0x0000000109097890 */ /* 0x000fe2000fffe03f */
[----:B------:R-:W-:Y:S01]  /*1670*/  VIADD R0, R0, 0xffffffff ;  /* 0xffffffff00007836 */ /* 0x000fe20000000000 */
[----:B------:R-:W-:Y:S02]  /*1680*/  UISETP.NE.AND UP0, UPT, UR8, 0x3, UPT ;  /* 0x000000030800788c */ /* 0x000fe4000bf05270 */
[----:B------:R-:W-:Y:S02]  /*1690*/  UISETP.NE.AND UP1, UPT, UR9, 0x3, UPT ;  /* 0x000000030900788c */ /* 0x000fe4000bf25270 */
[----:B------:R-:W-:Y:S02]  /*16a0*/  USEL UR4, URZ, 0x1, UP0 ;  /* 0x000000013f047887 */ /* 0x000fe40008000000 */
[----:B------:R-:W-:-:S02]  /*16b0*/  USEL UR8, UR8, URZ, UP0 ;  /* 0x0000003f08087287 */ /* 0x000fc40008000000 */
[----:B------:R-:W-:Y:S02]  /*16c0*/  USEL UR9, UR9, URZ, UP1 ;  /* 0x0000003f09097287 */ /* 0x000fe40008800000 */
[----:B------:R-:W-:Y:S01]  /*16d0*/  LOP3.LUT R5, R5, UR4, RZ, 0x3c, !PT ;  /* 0x0000000405057c12 */ /* 0x000fe2000f8e3cff */
[----:B------:R-:W-:Y:S09]  /*16e0*/  @P1 BRA `(.L_x_25) ;  /* 0xfffffffc00441947 */ /* 0x000ff2000383ffff */
.L_x_18:
[----:B------:R-:W2:Y:S02]  /*16f0*/  LDC R0, c[0x0][0x28c] ;  /* 0x0000a300ff007b82 */ /* 0x000ea40000000800 */
[----:B--2---:R-:W-:-:S13]  /*1700*/  ISETP.GE.AND P1, PT, R0, 0x1, PT ;  /* 0x000000010000780c */ /* 0x004fda0003f26270 */
[----:B------:R-:W-:Y:S05]  /*1710*/  @!P1 BRA `(.L_x_26) ;  /* 0x0000000000489947 */ /* 0x000fea0003800000 */
[----:B------:R-:W-:Y:S05]  /*1720*/  @!P0 BRA `(.L_x_27) ;  /* 0x0000000000048947 */ /* 0x000fea0003800000 */
[----:B------:R-:W-:Y:S01]  /*1730*/  BPT.TRAP 0x1 ;  /* 0x000000040000795c */ /* 0x000fe20000300000 */
.L_x_27:
[----:B------:R-:W2:Y:S01]  /*1740*/  S2UR UR7, SR_CgaCtaId ;  /* 0x00000000000779c3 */ /* 0x000ea20000008800 */
[----:B------:R-:W-:Y:S01]  /*1750*/  UISETP.LT.AND UP0, UPT, UR40, 0x1, UPT ;  /* 0x000000012800788c */ /* 0x000fe2000bf01270 */
[----:B------:R-:W-:-:S03]  /*1760*/  ISETP.GT.U32.AND P0, PT, R19, 0x1, PT ;  /* 0x000000011300780c */ /* 0x000fc60003f04070 */
[----:B------:R-:W-:-:S04]  /*1770*/  USEL UR6, UR40, 0x1, UP0 ;  /* 0x0000000128067887 */ /* 0x000fc80008000000 */
[----:B------:R-:W-:-:S04]  /*1780*/  UIADD3 UR6, UR39, UR40, -UR6 ;  /* 0x0000002827067290 */ /* 0x000fc8000fffe806 */
[----:B------:R-:W-:-:S04]  /*1790*/  UIMAD.WIDE.U32 UR4, UR6, -0x55555555, URZ ;  /* 0xaaaaaaab060478a5 */ /* 0x000fc8000f8e003f */
[----:B------:R-:W-:-:S03]  /*17a0*/  USHF.R.U32.HI UR4, URZ, 0x1, UR5 ;  /* 0x000000013f047899 */ /* 0x000fc60008011605 */
[----:B------:R-:W-:Y:S01]  /*17b0*/  UMOV UR5, 0x400 ;  /* 0x0000040000057882 */ /* 0x000fe20000000000 */
[----:B------:R-:W-:Y:S02]  /*17c0*/  UIMAD UR6, UR4, -0x3, UR6 ;  /* 0xfffffffd040678a4 */ /* 0x000fe4000f8e0206 */
[----:B--2---:R-:W-:-:S04]  /*17d0*/  ULEA UR5, UR7, UR5, 0x18 ;  /* 0x0000000507057291 */ /* 0x004fc8000f8ec03f */
[----:B------:R-:W-:-:S04]  /*17e0*/  ULEA UR6, UR6, UR5, 0x3 ;  /* 0x0000000506067291 */ /* 0x000fc8000f8e183f */
[----:B------:R-:W-:-:S04]  /*17f0*/  UIADD3 UR6, UR6, 0x18, URZ ;  /* 0x0000001806067890 */ /* 0x000fc8000fffe03f */
[----:B------:R-:W-:-:S09]  /*1800*/  UPRMT UR6, URZ, 0x654, UR6 ;  /* 0x000006543f067896 */ /* 0x000fd20008000006 */
[----:B------:R-:W-:Y:S01]  /*1810*/  SYNCS.ARRIVE.TRANS64.RED.A1T0 RZ, [UR6], RZ ;  /* 0x000000ffffff79a7 */ /* 0x000fe20008100406 */
[----:B------:R-:W-:Y:S05]  /*1820*/  @P0 BRA `(.L_x_26) ;  /* 0x0000000000040947 */ /* 0x000fea0003800000 */
[----:B------:R-:W-:Y:S01]  /*1830*/  BPT.TRAP 0x1 ;  /* 0x000000040000795c */ /* 0x000fe20000300000 */
.L_x_26:
[----:B------:R-:W2:Y:S01]  /*1840*/  LDC R6, c[0x0][0x288] ;  /* 0x0000a200ff067b82 */ /* 0x000ea20000000800 */
[----:B------:R-:W-:Y:S01]  /*1850*/  LOP3.LUT R0, R22, 0x1, RZ, 0xc0, !PT ;  /* 0x0000000116007812 */ /* 0x000fe200078ec0ff */
[----:B------:R-:W-:Y:S01]  /*1860*/  IMAD.SHL.U32 R13, R92, 0x80, RZ ;  /* 0x000000805c0d7824 */ /* 0x000fe200078e00ff */
[----:B01----:R-:W-:Y:S01]  /*1870*/  SHF.R.U32.HI R3, RZ, 0x2, R18 ;  /* 0x00000002ff037819 */ /* 0x003fe20000011612 */
[----:B------:R-:W-:Y:S01]  /*1880*/  UIADD3 UR39, UR40, UR39, URZ ;  /* 0x0000002728277290 */ /* 0x000fe2000fffe03f */
[----:B------:R-:W-:Y:S01]  /*1890*/  LOP3.LUT R4, R18, 0x60, RZ, 0xc0, !PT ;  /* 0x0000006012047812 */ /* 0x000fe200078ec0ff */
[----:B------:R-:W-:Y:S01]  /*18a0*/  IMAD.SHL.U32 R8, R0, 0x40, RZ ;  /* 0x0000004000087824 */ /* 0x000fe200078e00ff */
[----:B------:R-:W-:Y:S01]  /*18b0*/  LOP3.LUT R5, R18, 0x3, RZ, 0xc0, !PT ;  /* 0x0000000312057812 */ /* 0x000fe200078ec0ff */
[----:B------:R-:W-:Y:S01]  /*18c0*/  UISETP.GT.U32.AND UP0, UPT, UR39, 0x2, UPT ;  /* 0x000000022700788c */ /* 0x000fe2000bf04070 */
[----:B------:R-:W-:Y:S01]  /*18d0*/  LOP3.LUT R3, R3, 0x7, RZ, 0xc0, !PT ;  /* 0x0000000703037812 */ /* 0x000fe200078ec0ff */
[----:B------:R-:W-:Y:S01]  /*18e0*/  ULDC UR7, c[0x0][0x284] ;  /* 0x0000a10000077ab9 */ /* 0x000fe20000000800 */
[----:B------:R-:W-:Y:S01]  /*18f0*/  SHF.R.U32.HI R4, RZ, 0x1, R4 ;  /* 0x00000001ff047819 */ /* 0x000fe20000011604 */
[----:B------:R-:W-:Y:S01]  /*1900*/  UISETP.LT.U32.AND UP0, UPT, UR40, 0x3, UP0 ;  /* 0x000000032800788c */ /* 0x000fe20008701070 */
[----:B------:R-:W-:Y:S01]  /*1910*/  SHF.R.S32.HI R21, RZ, 0x1f, R89 ;  /* 0x0000001fff157819 */ /* 0x000fe20000011459 */
[----:B------:R-:W-:Y:S01]  /*1920*/  UISETP.GE.U32.AND UP1, UPT, UR40, 0x3, UPT ;  /* 0x000000032800788c */ /* 0x000fe2000bf26070 */
[--C-:B------:R-:W-:Y:S01]  /*1930*/  IADD3 R7, RZ, -R4, -R3.reuse ;  /* 0x80000004ff077210 */ /* 0x100fe20007ffe803 */
[----:B------:R-:W-:Y:S01]  /*1940*/  ULDC.64 UR8, c[0x0][0x5d0] ;  /* 0x0001740000087ab9 */ /* 0x000fe20000000a00 */
[----:B------:R-:W-:Y:S01]  /*1950*/  LOP3.LUT R3, R8, 0x40, R3, 0xe2, !PT ;  /* 0x0000004008037812 */ /* 0x000fe200078ee203 */
[----:B------:R-:W-:Y:S01]  /*1960*/  IMAD.SHL.U32 R8, R18, 0x2, RZ ;  /* 0x0000000212087824 */ /* 0x000fe200078e00ff */
[----:B------:R-:W-:Y:S01]  /*1970*/  UIMAD.WIDE.U32 UR4, UR39, -0x55555555, URZ ;  /* 0xaaaaaaab270478a5 */ /* 0x000fe2000f8e003f */
[----:B------:R-:W-:Y:S01]  /*1980*/  IMAD.WIDE R10, R91, 0x80, RZ ;  /* 0x000000805b0a7825 */ /* 0x000fe200078e02ff */
[----:B------:R-:W-:-:S02]  /*1990*/  USEL UR6, URZ, 0x1, !UP0 ;  /* 0x000000013f067887 */ /* 0x000fc4000c000000 */
[----:B------:R-:W-:Y:S01]  /*19a0*/  LOP3.LUT R8, R13, 0x6, R8, 0xf8, !PT ;  /* 0x000000060d087812 */ /* 0x000fe200078ef808 */
[----:B--2---:R-:W-:Y:S01]  /*19b0*/  IMAD R12, R5, -0x2, R6 ;  /* 0xfffffffe050c7824 */ /* 0x004fe200078e0206 */
[----:B------:R-:W-:Y:S01]  /*19c0*/  ISETP.GE.AND P0, PT, R13, R6, PT ;  /* 0x000000060d00720c */ /* 0x000fe20003f06270 */
[----:B------:R-:W-:Y:S01]  /*19d0*/  IMAD.SHL.U32 R5, R91, 0x80, RZ ;  /* 0x000000805b057824 */ /* 0x000fe200078e00ff */
[----:B------:R-:W-:Y:S01]  /*19e0*/  SHF.R.S32.HI R9, RZ, 0x1f, R8 ;  /* 0x0000001fff097819 */ /* 0x000fe20000011408 */
[----:B------:R-:W-:Y:S01]  /*19f0*/  IMAD R6, R21, UR8, RZ ;  /* 0x0000000815067c24 */ /* 0x000fe2000f8e02ff */
[----:B------:R-:W-:Y:S01]  /*1a00*/  USHF.R.U32.HI UR4, URZ, 0x1, UR5 ;  /* 0x000000013f047899 */ /* 0x000fe20008011605 */
[----:B------:R-:W-:Y:S01]  /*1a10*/  IMAD R0, R0, -0x40, R7 ;  /* 0xffffffc000007824 */ /* 0x000fe200078e0207 */
[----:B------:R-:W-:Y:S01]  /*1a20*/  ISETP.GE.OR P0, PT, R5, UR7, P0 ;  /* 0x0000000705007c0c */ /* 0x000fe20008706670 */
[----:B------:R-:W-:Y:S01]  /*1a30*/  ULOP3.LUT UR38, UR38, UR6, URZ, 0x3c, !UPT ;  /* 0x0000000626267292 */ /* 0x000fe2000f8e3c3f */
[C---:B------:R-:W-:Y:S01]  /*1a40*/  IMAD R15, R89.reuse, UR9, R6 ;  /* 0x00000009590f7c24 */ /* 0x040fe2000f8e0206 */
[----:B------:R-:W-:Y:S01]  /*1a50*/  LOP3.LUT R105, R10, R3, R4, 0xfe, !PT ;  /* 0x000000030a697212 */ /* 0x000fe200078efe04 */
[----:B------:R-:W-:Y:S01]  /*1a60*/  IMAD.WIDE.U32 R6, R89, UR8, R8 ;  /* 0x0000000859067c25 */ /* 0x000fe2000f8e0008 */
[----:B------:R-:W-:Y:S01]  /*1a70*/  UIMAD UR39, UR4, -0x3, UR39 ;  /* 0xfffffffd042778a4 */ /* 0x000fe2000f8e0227 */
[----:B------:R-:W-:Y:S01]  /*1a80*/  IADD3 R3, -R5, UR7, R0 ;  /* 0x0000000705037c10 */ /* 0x000fe2000fffe100 */
[----:B------:R-:W-:Y:S01]  /*1a90*/  @UP1 ULOP3.LUT UR38, UR38, 0x1, UR4, 0x78, !UPT ;  /* 0x0000000126261892 */ /* 0x000fe2000f8e7804 */
[----:B------:R-:W-:-:S02]  /*1aa0*/  IMAD.IADD R7, R7, 0x1, R15 ;  /* 0x0000000107077824 */ /* 0x000fc400078e020f */
[----:B------:R-:W-:Y:S02]  /*1ab0*/  IMAD.IADD R4, R12, 0x1, -R13 ;  /* 0x000000010c047824 */ /* 0x000fe400078e0a0d */
[----:B------:R-:W-:Y:S01]  /*1ac0*/  IMAD.MOV.U32 R0, RZ, RZ, -0x1 ;  /* 0xffffffffff007424 */ /* 0x000fe200078e00ff */
[----:B------:R-:W-:Y:S06]  /*1ad0*/  @P0 BRA `(.L_x_28) ;  /* 0x0000004000240947 */ /* 0x000fec0003800000 */
[----:B------:R-:W0:Y:S01]  /*1ae0*/  LDC.64 R98, c[0x0][0x5c8] ;  /* 0x00017200ff627b82 */ /* 0x000e220000000a00 */
[----:B-----5:R-:W-:Y:S01]  /*1af0*/  FSETP.NEU.AND P0, PT, R88, RZ, PT ;  /* 0x000000ff5800720b */ /* 0x020fe20003f0d000 */
[----:B------:R-:W-:Y:S01]  /*1b00*/  BSSY B0, `(.L_x_28) ;  /* 0x0000406000007945 */ /* 0x000fe20003800000 */
[----:B------:R-:W-:-:S04]  /*1b10*/  ISETP.GT.AND P2, PT, R4, RZ, PT ;  /* 0x000000ff0400720c */ /* 0x000fc80003f44270 */
[----:B------:R-:W-:Y:S01]  /*1b20*/  ISETP.GT.AND P1, PT, R3, RZ, P2 ;  /* 0x000000ff0300720c */ /* 0x000fe20001724270 */
[-C--:B0-----:R-:W-:Y:S02]  /*1b30*/  IMAD R12, R11, R98.reuse, RZ ;  /* 0x000000620b0c7224 */ /* 0x081fe400078e02ff */
[----:B------:R-:W-:-:S04]  /*1b40*/  IMAD.WIDE.U32 R92, R105, R98, R6 ;  /* 0x00000062695c7225 */ /* 0x000fc800078e0006 */
[----:B------:R-:W-:-:S04]  /*1b50*/  IMAD R5, R105, R99, R12 ;  /* 0x0000006369057224 */ /* 0x000fc800078e020c */
[----:B------:R-:W-:Y:S01]  /*1b60*/  IMAD.IADD R91, R93, 0x1, R5 ;  /* 0x000000015d5b7824 */ /* 0x000fe200078e0205 */
[----:B------:R-:W-:Y:S06]  /*1b70*/  @!P0 BRA `(.L_x_29) ;  /* 0x0000002c00288947 */ /* 0x000fec0003800000 */
[----:B------:R-:W0:Y:S01]  /*1b80*/  LDC.64 R96, c[0x0][0x5b8] ;  /* 0x00016e00ff607b82 */ /* 0x000e220000000a00 */
[----:B------:R-:W-:-:S07]  /*1b90*/  ULDC.64 UR4, c[0x0][0x5c0] ;  /* 0x0001700000047ab9 */ /* 0x000fce0000000a00 */
[----:B------:R-:W1:Y:S08]  /*1ba0*/  LDC.64 R100, c[0x0][0x5b0] ;  /* 0x00016c00ff647b82 */ /* 0x000e700000000a00 */
[----:B------:R-:W2:Y:S01]  /*1bb0*/  LDC.64 R102, c[0x0][0x5a8] ;  /* 0x00016a00ff667b82 */ /* 0x000ea20000000a00 */
[-C--:B0-----:R-:W-:Y:S02]  /*1bc0*/  IMAD R6, R21, R96.reuse, RZ ;  /* 0x0000006015067224 */ /* 0x081fe400078e02ff */
[----:B------:R-:W-:-:S04]  /*1bd0*/  IMAD.WIDE.U32 R94, R89, R96, R8 ;  /* 0x00000060595e7225 */ /* 0x000fc800078e0008 */
[----:B------:R-:W-:Y:S02]  /*1be0*/  IMAD R93, R89, R97, R6 ;  /* 0x00000061595d7224 */ /* 0x000fe400078e0206 */
[-C--:B-1----:R-:W-:Y:S02]  /*1bf0*/  IMAD R10, R11, R100.reuse, RZ ;  /* 0x000000640b0a7224 */ /* 0x082fe400078e02ff */
[----:B------:R-:W-:Y:S02]  /*1c00*/  IMAD.IADD R13, R95, 0x1, R93 ;  /* 0x000000015f0d7824 */ /* 0x000fe400078e025d */
[----:B------:R-:W-:Y:S02]  /*1c10*/  IMAD.MOV.U32 R12, RZ, RZ, R94 ;  /* 0x000000ffff0c7224 */ /* 0x000fe400078e005e */
[C---:B------:R-:W-:Y:S02]  /*1c20*/  IMAD R97, R105.reuse, R101, R10 ;  /* 0x0000006569617224 */ /* 0x040fe400078e020a */
[----:B------:R-:W-:-:S04]  /*1c30*/  IMAD.WIDE.U32 R6, R105, R100, R12 ;  /* 0x0000006469067225 */ /* 0x000fc800078e000c */
[----:B------:R-:W-:Y:S01]  /*1c40*/  IMAD.IADD R5, R7, 0x1, R97 ;  /* 0x0000000107057824 */ /* 0x000fe200078e0261 */
[----:B--2---:R-:W-:-:S04]  /*1c50*/  LEA R14, P0, R6, R102, 0x1 ;  /* 0x00000066060e7211 */ /* 0x004fc800078008ff */
[----:B------:R-:W-:-:S05]  /*1c60*/  LEA.HI.X R15, R6, R103, R5, 0x1, P0 ;  /* 0x00000067060f7211 */ /* 0x000fca00000f0c05 */
[----:B------:R0:W2:Y:S01]  /*1c70*/  @P1 LDG.E.LTC128B.U16 R5, desc[UR36][R14.64] ;  /* 0x000000240e051981 */ /* 0x0000a2000c1e1520 */
[----:B------:R-:W-:Y:S01]  /*1c80*/  LEA R10, P0, R92, UR4, 0x1 ;  /* 0x000000045c0a7c11 */ /* 0x000fe2000f8008ff */
[----:B------:R-:W-:Y:S01]  /*1c90*/  IMAD.WIDE.U32 R6, R105, R100, R8 ;  /* 0x0000006469067225 */ /* 0x000fe200078e0008 */
[----:B------:R-:W-:Y:S03]  /*1ca0*/  BSSY B1, `(.L_x_30) ;  /* 0x0000012000017945 */ /* 0x000fe60003800000 */
[----:B------:R-:W-:Y:S02]  /*1cb0*/  IMAD.IADD R7, R97, 0x1, R7 ;  /* 0x0000000161077824 */ /* 0x000fe400078e0207 */
[----:B------:R-:W-:Y:S01]  /*1cc0*/  IMAD.WIDE.U32 R20, R89, R96, R6 ;  /* 0x0000006059147225 */ /* 0x000fe200078e0006 */
[----:B0-----:R-:W-:-:S03]  /*1cd0*/  SHF.L.U64.HI R15, R100, 0x3, R101 ;  /* 0x00000003640f7819 */ /* 0x001fc60000010265 */
[----:B------:R-:W-:Y:S01]  /*1ce0*/  IMAD.IADD R7, R93, 0x1, R21 ;  /* 0x000000015d077824 */ /* 0x000fe200078e0215 */
[----:B------:R-:W-:Y:S01]  /*1cf0*/  LEA R6, P4, R20, R102, 0x1 ;  /* 0x0000006614067211 */ /* 0x000fe200078808ff */
[----:B------:R-:W-:-:S03]  /*1d00*/  IMAD.SHL.U32 R14, R100, 0x8, RZ ;  /* 0x00000008640e7824 */ /* 0x000fc600078e00ff */
[----:B------:R-:W-:Y:S01]  /*1d10*/  LEA.HI.X R7, R20, R103, R7, 0x1, P4 ;  /* 0x0000006714077211 */ /* 0x000fe200020f0c07 */
[----:B--2---:R-:W-:-:S04]  /*1d20*/  IMAD.U32 R11, R5, 0x10000, RZ ;  /* 0x00010000050b7824 */ /* 0x004fc800078e00ff */
[----:B------:R-:W-:-:S04]  /*1d30*/  FMUL R11, R11, R88 ;  /* 0x000000580b0b7220 */ /* 0x000fc80000400000 */
[----:B------:R-:W-:Y:S01]  /*1d40*/  FFMA R24, R24, R23, R11 ;  /* 0x0000001718187223 */ /* 0x000fe2000000000b */
[----:B------:R-:W-:Y:S02]  /*1d50*/  LEA.HI.X R11, R92, UR5, R91, 0x1, P0 ;  /* 0x000000055c0b7c11 */ /* 0x000fe400080f0c5b */
[----:B------:R-:W-:Y:S02]  /*1d60*/  ISETP.GT.AND P0, PT, R4, 0x1, PT ;  /* 0x000000010400780c */ /* 0x000fe40003f04270 */
[----:B------:R-:W-:Y:S02]  /*1d70*/  F2FP.BF16.F32.PACK_AB R24, RZ, R24 ;  /* 0x00000018ff18723e */ /* 0x000fe400000010ff */
[----:B------:R-:W-:-:S03]  /*1d80*/  ISETP.GT.AND P3, PT, R3, RZ, P0 ;  /* 0x000000ff0300720c */ /* 0x000fc60000764270 */
[----:B------:R0:W-:Y:S10]  /*1d90*/  @P1 STG.E.U16 desc[UR36][R10.64], R24 ;  /* 0x000000180a001986 */ /* 0x0001f4000c101524 */
[----:B------:R-:W-:Y:S05]  /*1da0*/  @!P3 BRA `(.L_x_31) ;  /* 0x000000000004b947 */ /* 0x000fea0003800000 */
[----:B------:R1:W5:Y:S02]  /*1db0*/  LDG.E.LTC128B.U16 R5, desc[UR36][R6.64+0x2] ;  /* 0x0000022406057981 */ /* 0x000364000c1e1520 */
.L_x_31:
[----:B------:R-:W-:Y:S05]  /*1dc0*/  BSYNC B1 ;  /* 0x0000000000017941 */ /* 0x000fea0003800000 */
.L_x_30:
[----:B-----5:R-:W-:Y:S01]  /*1dd0*/  IMAD.U32 R91, R5, 0x10000, RZ ;  /* 0x00010000055b7824 */ /* 0x020fe200078e00ff */
[----:B------:R-:W-:Y:S01]  /*1de0*/  ISETP.GT.AND P2, PT, R3, 0x8, P2 ;  /* 0x000000080300780c */ /* 0x000fe20001744270 */
[----:B------:R-:W-:Y:S01]  /*1df0*/  IMAD.WIDE.U32 R20, R105, R100, R14 ;  /* 0x0000006469147225 */ /* 0x000fe200078e000e */
[----:B0-----:R-:W-:-:S03]  /*1e00*/  PRMT R24, R5, 0x7610, R24 ;  /* 0x0000761005187816 */ /* 0x001fc60000000018 */
[----:B------:R-:W-:Y:S01]  /*1e10*/  FMUL R12, R91, R88 ;  /* 0x000000585b0c7220 */ /* 0x000fe20000400000 */
[----:B------:R-:W-:Y:S01]  /*1e20*/  IMAD.IADD R97, R97, 0x1, R21 ;  /* 0x0000000161617824 */ /* 0x000fe200078e0215 */
[----:B------:R-:W-:Y:S02]  /*1e30*/  IADD3 R94, P1, R94, R20, RZ ;  /* 0x000000145e5e7210 */ /* 0x000fe40007f3e0ff */
[----:B------:R-:W-:-:S03]  /*1e40*/  FFMA R12, R25, R23, R12 ;  /* 0x00000017190c7223 */ /* 0x000fc6000000000c */
[----:B------:R-:W-:Y:S02]  /*1e50*/  IMAD.X R13, R97, 0x1, R13, P1 ;  /* 0x00000001610d7824 */ /* 0x000fe400008e060d */
[----:B------:R-:W-:Y:S02]  /*1e60*/  F2FP.BF16.F32.PACK_AB R12, RZ, R12 ;  /* 0x0000000cff0c723e */ /* 0x000fe400000010ff */
[----:B------:R-:W-:Y:S02]  /*1e70*/  LEA R14, P1, R94, R102, 0x1 ;  /* 0x000000665e0e7211 */ /* 0x000fe400078208ff */
[----:B------:R-:W-:Y:S02]  /*1e80*/  PRMT R21, R12, 0x7610, R21 ;  /* 0x000076100c157816 */ /* 0x000fe40000000015 */
[----:B------:R-:W-:-:S03]  /*1e90*/  LEA.HI.X R15, R94, R103, R13, 0x1, P1 ;  /* 0x000000675e0f7211 */ /* 0x000fc600008f0c0d */
[----:B------:R0:W-:Y:S04]  /*1ea0*/  @P3 STG.E.U16 desc[UR36][R10.64+0x2], R21 ;  /* 0x000002150a003986 */ /* 0x0001e8000c101524 */
[----:B------:R-:W2:Y:S01]  /*1eb0*/  @P2 LDG.E.LTC128B.U16 R24, desc[UR36][R14.64] ;  /* 0x000000240e182981 */ /* 0x000ea2000c1e1520 */
[----:B------:R-:W-:Y:S01]  /*1ec0*/  IADD3 R20, P1, R8, R20, RZ ;  /* 0x0000001408147210 */ /* 0x000fe20007f3e0ff */
[----:B------:R-:W-:Y:S01]  /*1ed0*/  BSSY B1, `(.L_x_32) ;  /* 0x0000011000017945 */ /* 0x000fe20003800000 */
[C---:B------:R-:W-:Y:S02]  /*1ee0*/  SHF.L.U64.HI R13, R98.reuse, 0x4, R99 ;  /* 0x00000004620d7819 */ /* 0x040fe40000010263 */
[----:B------:R-:W-:Y:S01]  /*1ef0*/  ISETP.GT.AND P0, PT, R3, 0x8, P0 ;  /* 0x000000080300780c */ /* 0x000fe20000704270 */
[----:B0-----:R-:W-:Y:S01]  /*1f00*/  IMAD.X R21, R9, 0x1, R97, P1 ;  /* 0x0000000109157824 */ /* 0x001fe200008e0661 */
[----:B------:R-:W-:Y:S01]  /*1f10*/  LEA R12, P1, R98, R10, 0x4 ;  /* 0x0000000a620c7211 */ /* 0x000fe200078220ff */
[----:B------:R-:W-:-:S04]  /*1f20*/  IMAD.WIDE.U32 R20, R89, R96, R20 ;  /* 0x0000006059147225 */ /* 0x000fc800078e0014 */
[----:B------:R-:W-:Y:S01]  /*1f30*/  IMAD.X R13, R13, 0x1, R11, P1 ;  /* 0x000000010d0d7824 */ /* 0x000fe200008e060b */
[----:B------:R-:W-:Y:S01]  /*1f40*/  LEA R8, P3, R20, R102, 0x1 ;  /* 0x0000006614087211 */ /* 0x000fe200078608ff */
[----:B------:R-:W-:-:S05]  /*1f50*/  IMAD.IADD R9, R93, 0x1, R21 ;  /* 0x000000015d097824 */ /* 0x000fca00078e0215 */
[----:B------:R-:W-:Y:S01]  /*1f60*/  LEA.HI.X R9, R20, R103, R9, 0x1, P3 ;  /* 0x0000006714097211 */ /* 0x000fe200018f0c09 */
[----:B--2---:R-:W-:-:S04]  /*1f70*/  IMAD.U32 R5, R24, 0x10000, RZ ;  /* 0x0001000018057824 */ /* 0x004fc800078e00ff */
[----:B------:R-:W-:-:S04]  /*1f80*/  FMUL R5, R5, R88 ;  /* 0x0000005805057220 */ /* 0x000fc80000400000 */
[----:B------:R-:W-:-:S05]  /*1f90*/  FFMA R5, R26, R23, R5 ;  /* 0x000000171a057223 */ /* 0x000fca0000000005 */
[----:B------:R-:W-:-:S05]  /*1fa0*/  F2FP.BF16.F32.PACK_AB R5, RZ, R5 ;  /* 0x00000005ff05723e */ /* 0x000fca00000010ff */
[----:B------:R0:W-:Y:S01]  /*1fb0*/  @P2 STG.E.U16 desc[UR36][R12.64], R5 ;  /* 0x000000050c002986 */ /* 0x0001e2000c101524 */
[----:B------:R-:W-:Y:S05]  /*1fc0*/  @!P0 BRA `(.L_x_33) ;  /* 0x0000000000048947 */ /* 0x000fea0003800000 */
[----:B------:R2:W5:Y:S02]  /*1fd0*/  LDG.E.LTC128B.U16 R24, desc[UR36][R8.64+0x2] ;  /* 0x0000022408187981 */ /* 0x000564000c1e1520 */
.L_x_33:
[----:B------:R-:W-:Y:S05]  /*1fe0*/  BSYNC B1 ;  /* 0x0000000000017941 */ /* 0x000fea0003800000 */
.L_x_32:
[----:B0----5:R-:W-:Y:S01]  /*1ff0*/  IMAD.U32 R5, R24, 0x10000, RZ ;  /* 0x0001000018057824 */ /* 0x021fe200078e00ff */
[----:B------:R-:W-:Y:S01]  /*2000*/  ISETP.GT.AND P1, PT, R4, 0x8, PT ;  /* 0x000000080400780c */ /* 0x000fe20003f24270 */
[----:B------:R-:W-:Y:S02]  /*2010*/  BSSY B1, `(.L_x_34) ;  /* 0x0000008000017945 */ /* 0x000fe40003800000 */
[----:B------:R-:W-:Y:S01]  /*2020*/  FMUL R14, R5, R88 ;  /* 0x00000058050e7220 */ /* 0x000fe20000400000 */
[----:B------:R-:W-:-:S03]  /*2030*/  ISETP.GT.AND P2, PT, R3, RZ, P1 ;  /* 0x000000ff0300720c */ /* 0x000fc60000f44270 */
[----:B------:R-:W-:-:S05]  /*2040*/  FFMA R14, R27, R23, R14 ;  /* 0x000000171b0e7223 */ /* 0x000fca000000000e */
[----:B------:R-:W-:-:S05]  /*2050*/  F2FP.BF16.F32.PACK_AB R14, RZ, R14 ;  /* 0x0000000eff0e723e */ /* 0x000fca00000010ff */
[----:B------:R0:W-:Y:S01]  /*2060*/  @P0 STG.E.U16 desc[UR36][R12.64+0x2], R14 ;  /* 0x0000020e0c000986 */ /* 0x0001e2000c101524 */
[----:B------:R-:W-:Y:S05]  /*2070*/  @!P2 BRA `(.L_x_35) ;  /* 0x000000000004a947 */ /* 0x000fea0003800000 */
[----:B------:R3:W5:Y:S02]  /*2080*/  LDG.E.LTC128B.U16 R24, desc[UR36][R6.64+0x10] ;  /* 0x0000102406187981 */ /* 0x000764000c1e1520 */
.L_x_35:
[----:B------:R-:W-:Y:S05]  /*2090*/  BSYNC B1 ;  /* 0x0000000000017941 */ /* 0x000fea0003800000 */
.L_x_34:
[----:B-----5:R-:W-:Y:S01]  /*20a0*/  IMAD.U32 R5, R24, 0x10000, RZ ;  /* 0x0001000018057824 */ /* 0x020fe200078e00ff */
        /* <DEDUP_REMOVED lines=9> */
.L_x_37:
[----:B------:R-:W-:Y:S05]  /*2140*/  BSYNC B1 ;  /* 0x0000000000017941 */ /* 0x000fea0003800000 */
.L_x_36:
[----:B----45:R-:W-:Y:S01]  /*2150*/  IMAD.U32 R5, R24, 0x10000, RZ ;  /* 0x0001000018057824 */ /* 0x030fe200078e00ff */
[----:B------:R-:W-:Y:S01]  /*2160*/  ISETP.GT.AND P1, PT, R3, 0x8, P1 ;  /* 0x000000080300780c */ /* 0x000fe20000f24270 */
[----:B------:R-:W-:Y:S02]  /*2170*/  BSSY B1, `(.L_x_38) ;  /* 0x0000007000017945 */ /* 0x000fe40003800000 */
[----:B0-----:R-:W-:-:S04]  /*2180*/  FMUL R14, R5, R88 ;  /* 0x00000058050e7220 */ /* 0x001fc80000400000 */
[----:B------:R-:W-:-:S05]  /*2190*/  FFMA R14, R29, R23, R14 ;  /* 0x000000171d0e7223 */ /* 0x000fca000000000e */
[----:B------:R-:W-:-:S05]  /*21a0*/  F2FP.BF16.F32.PACK_AB R14, RZ, R14 ;  /* 0x0000000eff0e723e */ /* 0x000fca00000010ff */
[----:B------:R0:W-:Y:S01]  /*21b0*/  @P3 STG.E.U16 desc[UR36][R10.64+0x12], R14 ;  /* 0x0000120e0a003986 */ /* 0x0001e2000c101524 */
[----:B------:R-:W-:Y:S05]  /*21c0*/  @!P1 BRA `(.L_x_39) ;  /* 0x0000000000049947 */ /* 0x000fea0003800000 */
[----:B------:R4:W5:Y:S02]  /*21d0*/  LDG.E.LTC128B.U16 R24, desc[UR36][R8.64+0x10] ;  /* 0x0000102408187981 */ /* 0x000964000c1e1520 */
.L_x_39:
[----:B------:R-:W-:Y:S05]  /*21e0*/  BSYNC B1 ;  /* 0x0000000000017941 */ /* 0x000fea0003800000 */
.L_x_38:
[----:B-----5:R-:W-:Y:S01]  /*21f0*/  IMAD.U32 R5, R24, 0x10000, RZ ;  /* 0x0001000018057824 */ /* 0x020fe200078e00ff */
[----:B------:R-:W-:Y:S01]  /*2200*/  ISETP.GT.AND P0, PT, R3, 0x8, P0 ;  /* 0x000000080300780c */ /* 0x000fe20000704270 */
[----:B------:R-:W-:Y:S02]  /*2210*/  BSSY B1, `(.L_x_40) ;  /* 0x0000007000017945 */ /* 0x000fe40003800000 */
[----:B------:R-:W-:-:S04]  /*2220*/  FMUL R5, R5, R88 ;  /* 0x0000005805057220 */ /* 0x000fc80000400000 */
[----:B------:R-:W-:-:S05]  /*2230*/  FFMA R5, R30, R23, R5 ;  /* 0x000000171e057223 */ /* 0x000fca0000000005 */
[----:B------:R-:W-:-:S05]  /*2240*/  F2FP.BF16.F32.PACK_AB R5, RZ, R5 ;  /* 0x00000005ff05723e */ /* 0x000fca00000010ff */
[----:B------:R0:W-:Y:S01]  /*2250*/  @P1 STG.E.U16 desc[UR36][R12.64+0x10], R5 ;  /* 0x000010050c001986 */ /* 0x0001e2000c101524 */
[----:B------:R-:W-:Y:S05]  /*2260*/  @!P0 BRA `(.L_x_41) ;  /* 0x0000000000048947 */ /* 0x000fea0003800000 */
[----:B------:R0:W5:Y:S02]  /*2270*/  LDG.E.LTC128B.U16 R24, desc[UR36][R8.64+0x12] ;  /* 0x0000122408187981 */ /* 0x000164000c1e1520 */
.L_x_41:
[----:B------:R-:W-:Y:S05]  /*2280*/  BSYNC B1 ;  /* 0x0000000000017941 */ /* 0x000fea0003800000 */
.L_x_40:
        /* <DEDUP_REMOVED lines=10> */
.L_x_43:
[----:B------:R-:W-:Y:S05]  /*2330*/  BSYNC B1 ;  /* 0x0000000000017941 */ /* 0x000fea0003800000 */
.L_x_42:
        /* <DEDUP_REMOVED lines=10> */
.L_x_45:
[----:B------:R-:W-:Y:S05]  /*23e0*/  BSYNC B1 ;  /* 0x0000000000017941 */ /* 0x000fea0003800000 */
.L_x_44:
[----:B0----5:R-:W-:Y:S01]  /*23f0*/  IMAD.U32 R5, R24, 0x10000, RZ ;  /* 0x0001000018057824 */ /* 0x021fe200078e00ff */
        /* <DEDUP_REMOVED lines=8> */
.L_x_47:
[----:B------:R-:W-:Y:S05]  /*2480*/  BSYNC B1 ;  /* 0x0000000000017941 */ /* 0x000fea0003800000 */
.L_x_46:
        /* <DEDUP_REMOVED lines=9> */
.L_x_49:
[----:B------:R-:W-:Y:S05]  /*2520*/  BSYNC B1 ;  /* 0x0000000000017941 */ /* 0x000fea0003800000 */
.L_x_48:
        /* <DEDUP_REMOVED lines=10> */
.L_x_51:
[----:B------:R-:W-:Y:S05]  /*25d0*/  BSYNC B1 ;  /* 0x0000000000017941 */ /* 0x000fea0003800000 */
.L_x_50:
        /* <DEDUP_REMOVED lines=10> */
.L_x_53:
[----:B------:R-:W-:Y:S05]  /*2680*/  BSYNC B1 ;  /* 0x0000000000017941 */ /* 0x000fea0003800000 */
.L_x_52:
        /* <DEDUP_REMOVED lines=9> */
.L_x_55:
[----:B------:R-:W-:Y:S05]  /*2720*/  BSYNC B1 ;  /* 0x0000000000017941 */ /* 0x000fea0003800000 */
.L_x_54:
        /* <DEDUP_REMOVED lines=9> */
.L_x_57:
[----:B------:R-:W-:Y:S05]  /*27c0*/  BSYNC B1 ;  /* 0x0000000000017941 */ /* 0x000fea0003800000 */
.L_x_56:
        /* <DEDUP_REMOVED lines=10> */
.L_x_59:
[----:B------:R-:W-:Y:S05]  /*2870*/  BSYNC B1 ;  /* 0x0000000000017941 */ /* 0x000fea0003800000 */
.L_x_58:
        /* <DEDUP_REMOVED lines=10> */
.L_x_61:
[----:B------:R-:W-:Y:S05]  /*2920*/  BSYNC B1 ;  /* 0x0000000000017941 */ /* 0x000fea0003800000 */
.L_x_60:
        /* <DEDUP_REMOVED lines=9> */
.L_x_63:
[----:B------:R-:W-:Y:S05]  /*29c0*/  BSYNC B1 ;  /* 0x0000000000017941 */ /* 0x000fea0003800000 */
.L_x_62:
        /* <DEDUP_REMOVED lines=9> */
.L_x_65:
[----:B------:R-:W-:Y:S05]  /*2a60*/  BSYNC B1 ;  /* 0x0000000000017941 */ /* 0x000fea0003800000 */
.L_x_64:
        /* <DEDUP_REMOVED lines=10> */
.L_x_67:
[----:B------:R-:W-:Y:S05]  /*2b10*/  BSYNC B1 ;  /* 0x0000000000017941 */ /* 0x000fea0003800000 */
.L_x_66:
        /* <DEDUP_REMOVED lines=10> */
.L_x_69:
[----:B------:R-:W-:Y:S05]  /*2bc0*/  BSYNC B1 ;  /* 0x0000000000017941 */ /* 0x000fea0003800000 */
.L_x_68:
        /* <DEDUP_REMOVED lines=9> */
.L_x_71:
[----:B------:R-:W-:Y:S05]  /*2c60*/  BSYNC B1 ;  /* 0x0000000000017941 */ /* 0x000fea0003800000 */
.L_x_70:
        /* <DEDUP_REMOVED lines=9> */
.L_x_73:
[----:B------:R-:W-:Y:S05]  /*2d00*/  BSYNC B1 ;  /* 0x0000000000017941 */ /* 0x000fea0003800000 */
.L_x_72:
        /* <DEDUP_REMOVED lines=10> */
.L_x_75:
[----:B------:R-:W-:Y:S05]  /*2db0*/  BSYNC B1 ;  /* 0x0000000000017941 */ /* 0x000fea0003800000 */
.L_x_74:
        /* <DEDUP_REMOVED lines=10> */
.L_x_77:
[----:B------:R-:W-:Y:S05]  /*2e60*/  BSYNC B1 ;  /* 0x0000000000017941 */ /* 0x000fea0003800000 */
.L_x_76:
        /* <DEDUP_REMOVED lines=9> */
.L_x_79:
[----:B------:R-:W-:Y:S05]  /*2f00*/  BSYNC B1 ;  /* 0x0000000000017941 */ /* 0x000fea0003800000 */
.L_x_78:
        /* <DEDUP_REMOVED lines=9> */
.L_x_81:
[----:B------:R-:W-:Y:S05]  /*2fa0*/  BSYNC B1 ;  /* 0x0000000000017941 */ /* 0x000fea0003800000 */
.L_x_80:
        /* <DEDUP_REMOVED lines=10> */
.L_x_83:
[----:B------:R-:W-:Y:S05]  /*3050*/  BSYNC B1 ;  /* 0x0000000000017941 */ /* 0x000fea0003800000 */
.L_x_82:
        /* <DEDUP_REMOVED lines=10> */
.L_x_85:
[----:B------:R-:W-:Y:S05]  /*3100*/  BSYNC B1 ;  /* 0x0000000000017941 */ /* 0x000fea0003800000 */
.L_x_84:
        /* <DEDUP_REMOVED lines=9> */
.L_x_87:
[----:B------:R-:W-:Y:S05]  /*31a0*/  BSYNC B1 ;  /* 0x0000000000017941 */ /* 0x000fea0003800000 */
.L_x_86:
        /* <DEDUP_REMOVED lines=9> */
.L_x_89:
[----:B------:R-:W-:Y:S05]  /*3240*/  BSYNC B1 ;  /* 0x0000000000017941 */ /* 0x000fea0003800000 */
.L_x_88:
        /* <DEDUP_REMOVED lines=10> */
.L_x_91:
[----:B------:R-:W-:Y:S05]  /*32f0*/  BSYNC B1 ;  /* 0x0000000000017941 */ /* 0x000fea0003800000 */
.L_x_90:
        /* <DEDUP_REMOVED lines=10> */
.L_x_93:
[----:B------:R-:W-:Y:S05]  /*33a0*/  BSYNC B1 ;  /* 0x0000000000017941 */ /* 0x000fea0003800000 */
.L_x_92:
        /* <DEDUP_REMOVED lines=9> */
.L_x_95:
[----:B------:R-:W-:Y:S05]  /*3440*/  BSYNC B1 ;  /* 0x0000000000017941 */ /* 0x000fea0003800000 */
.L_x_94:
        /* <DEDUP_REMOVED lines=9> */
.L_x_97:
[----:B------:R-:W-:Y:S05]  /*34e0*/  BSYNC B1 ;  /* 0x0000000000017941 */ /* 0x000fea0003800000 */
.L_x_96:
        /* <DEDUP_REMOVED lines=10> */
.L_x_99:
[----:B------:R-:W-:Y:S05]  /*3590*/  BSYNC B1 ;  /* 0x0000000000017941 */ /* 0x000fea0003800000 */
.L_x_98:
        /* <DEDUP_REMOVED lines=10> */
.L_x_101:
[----:B------:R-:W-:Y:S05]  /*3640*/  BSYNC B1 ;  /* 0x0000000000017941 */ /* 0x000fea0003800000 */
.L_x_100:
        /* <DEDUP_REMOVED lines=9> */
.L_x_103:
[----:B------:R-:W-:Y:S05]  /*36e0*/  BSYNC B1 ;  /* 0x0000000000017941 */ /* 0x000fea0003800000 */
.L_x_102:
        /* <DEDUP_REMOVED lines=9> */
.L_x_105:
[----:B------:R-:W-:Y:S05]  /*3780*/  BSYNC B1 ;  /* 0x0000000000017941 */ /* 0x000fea0003800000 */
.L_x_104:
        /* <DEDUP_REMOVED lines=10> */
.L_x_107:
[----:B------:R-:W-:Y:S05]  /*3830*/  BSYNC B1 ;  /* 0x0000000000017941 */ /* 0x000fea0003800000 */
.L_x_106:
        /* <DEDUP_REMOVED lines=10> */
.L_x_109:
[----:B------:R-:W-:Y:S05]  /*38e0*/  BSYNC B1 ;  /* 0x0000000000017941 */ /* 0x000fea0003800000 */
.L_x_108:
        /* <DEDUP_REMOVED lines=9> */
.L_x_111:
[----:B------:R-:W-:Y:S05]  /*3980*/  BSYNC B1 ;  /* 0x0000000000017941 */ /* 0x000fea0003800000 */
.L_x_110:
        /* <DEDUP_REMOVED lines=9> */
.L_x_113:
[----:B------:R-:W-:Y:S05]  /*3a20*/  BSYNC B1 ;  /* 0x0000000000017941 */ /* 0x000fea0003800000 */
.L_x_112:
        /* <DEDUP_REMOVED lines=10> */
.L_x_115:
[----:B------:R-:W-:Y:S05]  /*3ad0*/  BSYNC B1 ;  /* 0x0000000000017941 */ /* 0x000fea0003800000 */
.L_x_114:
        /* <DEDUP_REMOVED lines=10> */
.L_x_117:
[----:B------:R-:W-:Y:S05]  /*3b80*/  BSYNC B1 ;  /* 0x0000000000017941 */ /* 0x000fea0003800000 */
.L_x_116:
        /* <DEDUP_REMOVED lines=9> */
.L_x_119:
[----:B------:R-:W-:Y:S05]  /*3c20*/  BSYNC B1 ;  /* 0x0000000000017941 */ /* 0x000fea0003800000 */
.L_x_118:
        /* <DEDUP_REMOVED lines=9> */
.L_x_121:
[----:B------:R-:W-:Y:S05]  /*3cc0*/  BSYNC B1 ;  /* 0x0000000000017941 */ /* 0x000fea0003800000 */
.L_x_120:
        /* <DEDUP_REMOVED lines=10> */
.L_x_123:
[----:B------:R-:W-:Y:S05]  /*3d70*/  BSYNC B1 ;  /* 0x0000000000017941 */ /* 0x000fea0003800000 */
.L_x_122:
        /* <DEDUP_REMOVED lines=10> */
.L_x_125:
[----:B------:R-:W-:Y:S05]  /*3e20*/  BSYNC B1 ;  /* 0x0000000000017941 */ /* 0x000fea0003800000 */
.L_x_124:
        /* <DEDUP_REMOVED lines=9> */
.L_x_127:
[----:B------:R-:W-:Y:S05]  /*3ec0*/  BSYNC B1 ;  /* 0x0000000000017941 */ /* 0x000fea0003800000 */
.L_x_126:
        /* <DEDUP_REMOVED lines=9> */
.L_x_129:
[----:B------:R-:W-:Y:S05]  /*3f60*/  BSYNC B1 ;  /* 0x0000000000017941 */ /* 0x000fea0003800000 */
.L_x_128:
        /* <DEDUP_REMOVED lines=10> */
.L_x_131:
[----:B------:R-:W-:Y:S05]  /*4010*/  BSYNC B1 ;  /* 0x0000000000017941 */ /* 0x000fea0003800000 */
.L_x_130:
        /* <DEDUP_REMOVED lines=10> */
.L_x_133:
[----:B------:R-:W-:Y:S05]  /*40c0*/  BSYNC B1 ;  /* 0x0000000000017941 */ /* 0x000fea0003800000 */
.L_x_132:
        /* <DEDUP_REMOVED lines=9> */
.L_x_135:
[----:B------:R-:W-:Y:S05]  /*4160*/  BSYNC B1 ;  /* 0x0000000000017941 */ /* 0x000fea0003800000 */
.L_x_134:
        /* <DEDUP_REMOVED lines=9> */
.L_x_137:
[----:B------:R-:W-:Y:S05]  /*4200*/  BSYNC B1 ;  /* 0x0000000000017941 */ /* 0x000fea0003800000 */
.L_x_136:
        /* <DEDUP_REMOVED lines=10> */
.L_x_139:
[----:B------:R-:W-:Y:S05]  /*42b0*/  BSYNC B1 ;  /* 0x0000000000017941 */ /* 0x000fea0003800000 */
.L_x_138:
        /* <DEDUP_REMOVED lines=10> */
.L_x_141:
[----:B------:R-:W-:Y:S05]  /*4360*/  BSYNC B1 ;  /* 0x0000000000017941 */ /* 0x000fea0003800000 */
.L_x_140:
        /* <DEDUP_REMOVED lines=9> */
.L_x_143:
[----:B------:R-:W-:Y:S05]  /*4400*/  BSYNC B1 ;  /* 0x0000000000017941 */ /* 0x000fea0003800000 */
.L_x_142:
        /* <DEDUP_REMOVED lines=9> */
.L_x_145:
[----:B------:R-:W-:Y:S05]  /*44a0*/  BSYNC B1 ;  /* 0x0000000000017941 */ /* 0x000fea0003800000 */
.L_x_144:
        /* <DEDUP_REMOVED lines=10> */
.L_x_147:
[----:B------:R-:W-:Y:S05]  /*4550*/  BSYNC B1 ;  /* 0x0000000000017941 */ /* 0x000fea0003800000 */
.L_x_146:
[----:B-----5:R-:W-:Y:S01]  /*4560*/  IMAD.U32 R5, R24, 0x10000, RZ ;  /* 0x0001000018057824 */ /* 0x020fe200078e00ff */
[----:B------:R-:W-:Y:S01]  /*4570*/  ISETP.GT.AND P0, PT, R4, 0x79, PT ;  /* 0x000000790400780c */ /* 0x000fe20003f04270 */
[----:B------:R-:W-:Y:S01]  /*4580*/  @P2 IMAD.MOV.U32 R4, RZ, RZ, R10 ;  /* 0x000000ffff042224 */ /* 0x000fe200078e000a */
[----:B------:R-:W-:Y:S01]  /*4590*/  BSSY B1, `(.L_x_148) ;  /* 0x000000a000017945 */ /* 0x000fe20003800000 */
[----:B------:R-:W-:Y:S01]  /*45a0*/  FMUL R5, R5, R88 ;  /* 0x0000005805057220 */ /* 0x000fe20000400000 */
[----:B------:R-:W-:-:S03]  /*45b0*/  ISETP.GT.AND P3, PT, R3, RZ, P0 ;  /* 0x000000ff0300720c */ /* 0x000fc60000764270 */
[----:B------:R-:W-:-:S05]  /*45c0*/  FFMA R5, R84, R23, R5 ;  /* 0x0000001754057223 */ /* 0x000fca0000000005 */
[----:B------:R-:W-:-:S04]  /*45d0*/  F2FP.BF16.F32.PACK_AB R5, RZ, R5 ;  /* 0x00000005ff05723e */ /* 0x000fc800000010ff */
[----:B0-----:R-:W-:Y:S01]  /*45e0*/  PRMT R14, R5, 0x7610, R14 ;  /* 0x00007610050e7816 */ /* 0x001fe2000000000e */
[----:B------:R-:W-:-:S05]  /*45f0*/  @P2 IMAD.MOV.U32 R5, RZ, RZ, R11 ;  /* 0x000000ffff052224 */ /* 0x000fca00078e000b */
[----:B------:R0:W-:Y:S01]  /*4600*/  @P2 STG.E.U16 desc[UR36][R4.64+0xf0], R14 ;  /* 0x0000f00e04002986 */ /* 0x0001e2000c101524 */
[----:B------:R-:W-:Y:S05]  /*4610*/  @!P3 BRA `(.L_x_149) ;  /* 0x000000000004b947 */ /* 0x000fea0003800000 */
[----:B------:R0:W5:Y:S02]  /*4620*/  LDG.E.LTC128B.U16 R24, desc[UR36][R6.64+0xf2] ;  /* 0x0000f22406187981 */ /* 0x000164000c1e1520 */
.L_x_149:
[----:B------:R-:W-:Y:S05]  /*4630*/  BSYNC B1 ;  /* 0x0000000000017941 */ /* 0x000fea0003800000 */
.L_x_148:
        /* <DEDUP_REMOVED lines=9> */
.L_x_151:
[----:B------:R-:W-:Y:S05]  /*46d0*/  BSYNC B1 ;  /* 0x0000000000017941 */ /* 0x000fea0003800000 */
.L_x_150:
[----:B-----5:R-:W-:Y:S01]  /*46e0*/  IMAD.U32 R5, R24, 0x10000, RZ ;  /* 0x0001000018057824 */ /* 0x020fe200078e00ff */
[----:B------:R-:W-:Y:S01]  /*46f0*/  ISETP.GT.AND P0, PT, R3, 0x8, P0 ;  /* 0x000000080300780c */ /* 0x000fe20000704270 */
[----:B0-----:R-:W-:Y:S01]  /*4700*/  @P1 IMAD.MOV.U32 R4, RZ, RZ, R12 ;  /* 0x000000ffff041224 */ /* 0x001fe200078e000c */
[----:B------:R-:W-:Y:S01]  /*4710*/  BSSY B1, `(.L_x_152) ;  /* 0x0000009000017945 */ /* 0x000fe20003800000 */
[----:B------:R-:W-:-:S04]  /*4720*/  FMUL R5, R5, R88 ;  /* 0x0000005805057220 */ /* 0x000fc80000400000 */
[----:B------:R-:W-:-:S05]  /*4730*/  FFMA R5, R86, R23, R5 ;  /* 0x0000001756057223 */ /* 0x000fca0000000005 */
[----:B------:R-:W-:-:S04]  /*4740*/  F2FP.BF16.F32.PACK_AB R5, RZ, R5 ;  /* 0x00000005ff05723e */ /* 0x000fc800000010ff */
[----:B-1-3--:R-:W-:Y:S01]  /*4750*/  PRMT R6, R5, 0x7610, R6 ;  /* 0x0000761005067816 */ /* 0x00afe20000000006 */
[----:B------:R-:W-:-:S05]  /*4760*/  @P1 IMAD.MOV.U32 R5, RZ, RZ, R13 ;  /* 0x000000ffff051224 */ /* 0x000fca00078e000d */
[----:B------:R0:W-:Y:S01]  /*4770*/  @P1 STG.E.U16 desc[UR36][R4.64+0xf0], R6 ;  /* 0x0000f00604001986 */ /* 0x0001e2000c101524 */
[----:B------:R-:W-:Y:S05]  /*4780*/  @!P0 BRA `(.L_x_153) ;  /* 0x0000000000048947 */ /* 0x000fea0003800000 */
[----:B------:R1:W5:Y:S02]  /*4790*/  LDG.E.LTC128B.U16 R24, desc[UR36][R8.64+0xf2] ;  /* 0x0000f22408187981 */ /* 0x000364000c1e1520 */
.L_x_153:
[----:B------:R-:W-:Y:S05]  /*47a0*/  BSYNC B1 ;  /* 0x0000000000017941 */ /* 0x000fea0003800000 */
.L_x_152:
[----:B------:R-:W-:Y:S05]  /*47b0*/  @!P0 BRA `(.L_x_154) ;  /* 0x0000001000e88947 */ /* 0x000fea0003800000 */
[----:B-----5:R-:W-:-:S04]  /*47c0*/  IMAD.U32 R3, R24, 0x10000, RZ ;  /* 0x0001000018037824 */ /* 0x020fc800078e00ff */
[----:B0-----:R-:W-:-:S04]  /*47d0*/  FMUL R4, R3, R88 ;  /* 0x0000005803047220 */ /* 0x001fc80000400000 */
[----:B------:R-:W-:-:S05]  /*47e0*/  FFMA R4, R87, R23, R4 ;  /* 0x0000001757047223 */ /* 0x000fca0000000004 */
[----:B------:R-:W-:-:S05]  /*47f0*/  F2FP.BF16.F32.PACK_AB R4, RZ, R4 ;  /* 0x00000004ff04723e */ /* 0x000fca00000010ff */
[----:B------:R3:W-:Y:S01]  /*4800*/  STG.E.U16 desc[UR36][R12.64+0xf2], R4 ;  /* 0x0000f2040c007986 */ /* 0x0007e2000c101524 */
[----:B------:R-:W-:Y:S05]  /*4810*/  BRA `(.L_x_154) ;  /* 0x0000001000d07947 */ /* 0x000fea0003800000 */
.L_x_29:
[----:B------:R-:W-:Y:S01]  /*4820*/  ISETP.GT.AND P0, PT, R4, 0x1, PT ;  /* 0x000000010400780c */ /* 0x000fe20003f04270 */
[----:B------:R-:W-:Y:S01]  /*4830*/  ULDC.64 UR4, c[0x0][0x5c0] ;  /* 0x0001700000047ab9 */ /* 0x000fe20000000a00 */
[-C--:B------:R-:W-:Y:S01]  /*4840*/  FMUL R24, R24, R23.reuse ;  /* 0x0000001718187220 */ /* 0x080fe20000400000 */
[-C--:B------:R-:W-:Y:S01]  /*4850*/  FMUL R25, R25, R23.reuse ;  /* 0x0000001719197220 */ /* 0x080fe20000400000 */
[----:B------:R-:W-:Y:S01]  /*4860*/  ISETP.GT.AND P3, PT, R3, RZ, P0 ;  /* 0x000000ff0300720c */ /* 0x000fe20000764270 */
[-C--:B------:R-:W-:Y:S01]  /*4870*/  FMUL R26, R26, R23.reuse ;  /* 0x000000171a1a7220 */ /* 0x080fe20000400000 */
[----:B------:R-:W-:Y:S01]  /*4880*/  LEA R6, P4, R92, UR4, 0x1 ;  /* 0x000000045c067c11 */ /* 0x000fe2000f8808ff */
[-C--:B------:R-:W-:Y:S01]  /*4890*/  FMUL R27, R27, R23.reuse ;  /* 0x000000171b1b7220 */ /* 0x080fe20000400000 */
[----:B------:R-:W-:Y:S01]  /*48a0*/  F2FP.BF16.F32.PACK_AB R24, RZ, R24 ;  /* 0x00000018ff18723e */ /* 0x000fe200000010ff */
[-C--:B------:R-:W-:Y:S01]  /*48b0*/  FMUL R28, R28, R23.reuse ;  /* 0x000000171c1c7220 */ /* 0x080fe20000400000 */
[----:B------:R-:W-:Y:S01]  /*48c0*/  LEA.HI.X R7, R92, UR5, R91, 0x1, P4 ;  /* 0x000000055c077c11 */ /* 0x000fe2000a0f0c5b */
[----:B------:R-:W-:Y:S01]  /*48d0*/  FMUL R29, R29, R23 ;  /* 0x000000171d1d7220 */ /* 0x000fe20000400000 */
[----:B------:R-:W-:Y:S01]  /*48e0*/  F2FP.BF16.F32.PACK_AB R25, RZ, R25 ;  /* 0x00000019ff19723e */ /* 0x000fe200000010ff */
[-C--:B------:R-:W-:Y:S01]  /*48f0*/  FMUL R30, R30, R23.reuse ;  /* 0x000000171e1e7220 */ /* 0x080fe20000400000 */
[----:B------:R-:W-:Y:S01]  /*4900*/  SHF.L.U64.HI R99, R98, 0x4, R99 ;  /* 0x0000000462637819 */ /* 0x000fe20000010263 */
[----:B------:R-:W-:Y:S01]  /*4910*/  @P1 STG.E.U16 desc[UR36][R6.64], R24 ;  /* 0x0000001806001986 */ /* 0x000fe2000c101524 */
[----:B------:R-:W-:Y:S01]  /*4920*/  ISETP.GT.AND P1, PT, R4, 0x8, PT ;  /* 0x000000080400780c */ /* 0x000fe20003f24270 */
[-C--:B------:R-:W-:Y:S01]  /*4930*/  FMUL R31, R31, R23.reuse ;  /* 0x000000171f1f7220 */ /* 0x080fe20000400000 */
[C---:B------:R-:W-:Y:S01]  /*4940*/  ISETP.GT.AND P4, PT, R3.reuse, 0x8, P0 ;  /* 0x000000080300780c */ /* 0x040fe20000784270 */
[----:B------:R-:W-:Y:S01]  /*4950*/  @P3 STG.E.U16 desc[UR36][R6.64+0x2], R25 ;  /* 0x0000021906003986 */ /* 0x000fe2000c101524 */
[----:B------:R-:W-:Y:S01]  /*4960*/  LEA R8, P3, R98, R6, 0x4 ;  /* 0x0000000662087211 */ /* 0x000fe200078620ff */
[-C--:B------:R-:W-:Y:S01]  /*4970*/  FMUL R32, R32, R23.reuse ;  /* 0x0000001720207220 */ /* 0x080fe20000400000 */
[----:B------:R-:W-:Y:S01]  /*4980*/  ISETP.GT.AND P2, PT, R3, 0x8, P2 ;  /* 0x000000080300780c */ /* 0x000fe20001744270 */
[-C--:B------:R-:W-:Y:S01]  /*4990*/  FMUL R33, R33, R23.reuse ;  /* 0x0000001721217220 */ /* 0x080fe20000400000 */
[----:B------:R-:W-:Y:S01]  /*49a0*/  ISETP.GT.AND P0, PT, R4, 0x9, PT ;  /* 0x000000090400780c */ /* 0x000fe20003f04270 */
[----:B------:R-:W-:Y:S01]  /*49b0*/  IMAD.X R9, R99, 0x1, R7, P3 ;  /* 0x0000000163097824 */ /* 0x000fe200018e0607 */
[C---:B------:R-:W-:Y:S01]  /*49c0*/  ISETP.GT.AND P5, PT, R3.reuse, RZ, P1 ;  /* 0x000000ff0300720c */ /* 0x040fe20000fa4270 */
[-C--:B------:R-:W-:Y:S01]  /*49d0*/  FMUL R34, R34, R23.reuse ;  /* 0x0000001722227220 */ /* 0x080fe20000400000 */
[----:B------:R-:W-:Y:S01]  /*49e0*/  ISETP.GT.AND P3, PT, R3, RZ, P0 ;  /* 0x000000ff0300720c */ /* 0x000fe20000764270 */
[-C--:B------:R-:W-:Y:S01]  /*49f0*/  FMUL R35, R35, R23.reuse ;  /* 0x0000001723237220 */ /* 0x080fe20000400000 */
[----:B------:R-:W-:Y:S01]  /*4a00*/  F2FP.BF16.F32.PACK_AB R26, RZ, R26 ;  /* 0x0000001aff1a723e */ /* 0x000fe200000010ff */
[----:B------:R-:W-:Y:S01]  /*4a10*/  FMUL R36, R36, R23 ;  /* 0x0000001724247220 */ /* 0x000fe20000400000 */
[----:B------:R-:W-:Y:S01]  /*4a20*/  F2FP.BF16.F32.PACK_AB R27, RZ, R27 ;  /* 0x0000001bff1b723e */ /* 0x000fe200000010ff */
[----:B------:R-:W-:Y:S01]  /*4a30*/  FMUL R37, R37, R23 ;  /* 0x0000001725257220 */ /* 0x000fe20000400000 */
[----:B------:R-:W-:Y:S01]  /*4a40*/  F2FP.BF16.F32.PACK_AB R28, RZ, R28 ;  /* 0x0000001cff1c723e */ /* 0x000fe200000010ff */
[----:B------:R-:W-:Y:S01]  /*4a50*/  @P2 STG.E.U16 desc[UR36][R8.64], R26 ;  /* 0x0000001a08002986 */ /* 0x000fe2000c101524 */
[----:B------:R-:W-:Y:S01]  /*4a60*/  F2FP.BF16.F32.PACK_AB R29, RZ, R29 ;  /* 0x0000001dff1d723e */ /* 0x000fe200000010ff */
[-C--:B------:R-:W-:Y:S01]  /*4a70*/  FMUL R38, R38, R23.reuse ;  /* 0x0000001726267220 */ /* 0x080fe20000400000 */
[----:B------:R-:W-:Y:S01]  /*4a80*/  ISETP.GT.AND P2, PT, R3, 0x8, P1 ;  /* 0x000000080300780c */ /* 0x000fe20000f44270 */
[----:B------:R-:W-:Y:S01]  /*4a90*/  @P4 STG.E.U16 desc[UR36][R8.64+0x2], R27 ;  /* 0x0000021b08004986 */ /* 0x000fe2000c101524 */
[----:B------:R-:W-:Y:S01]  /*4aa0*/  ISETP.GT.AND P1, PT, R4, 0x10, PT ;  /* 0x000000100400780c */ /* 0x000fe20003f24270 */
[-C--:B------:R-:W-:Y:S01]  /*4ab0*/  FMUL R39, R39, R23.reuse ;  /* 0x0000001727277220 */ /* 0x080fe20000400000 */
[----:B------:R-:W-:Y:S01]  /*4ac0*/  F2FP.BF16.F32.PACK_AB R30, RZ, R30 ;  /* 0x0000001eff1e723e */ /* 0x000fe200000010ff */
[----:B------:R-:W-:Y:S01]  /*4ad0*/  @P5 STG.E.U16 desc[UR36][R6.64+0x10], R28 ;  /* 0x0000101c06005986 */ /* 0x000fe2000c101524 */
[C---:B------:R-:W-:Y:S01]  /*4ae0*/  ISETP.GT.AND P4, PT, R3.reuse, RZ, P1 ;  /* 0x000000ff0300720c */ /* 0x040fe20000f84270 */
[----:B------:R-:W-:Y:S01]  /*4af0*/  FMUL R40, R40, R23 ;  /* 0x0000001728287220 */ /* 0x000fe20000400000 */
[----:B------:R-:W-:Y:S01]  /*4b00*/  F2FP.BF16.F32.PACK_AB R31, RZ, R31 ;  /* 0x0000001fff1f723e */ /* 0x000fe200000010ff */
[----:B------:R-:W-:Y:S01]  /*4b10*/  @P3 STG.E.U16 desc[UR36][R6.64+0x12], R29 ;  /* 0x0000121d06003986 */ /* 0x000fe2000c101524 */
[----:B------:R-:W-:Y:S01]  /*4b20*/  ISETP.GT.AND P3, PT, R3, 0x8, P0 ;  /* 0x000000080300780c */ /* 0x000fe20000764270 */
[-C--:B------:R-:W-:Y:S01]  /*4b30*/  FMUL R41, R41, R23.reuse ;  /* 0x0000001729297220 */ /* 0x080fe20000400000 */
[----:B------:R-:W-:Y:S01]  /*4b40*/  ISETP.GT.AND P0, PT, R4, 0x11, PT ;  /* 0x000000110400780c */ /* 0x000fe20003f04270 */
[----:B------:R-:W-:Y:S01]  /*4b50*/  @P2 STG.E.U16 desc[UR36][R8.64+0x10], R30 ;  /* 0x0000101e08002986 */ /* 0x000fe2000c101524 */
[----:B------:R-:W-:Y:S01]  /*4b60*/  F2FP.BF16.F32.PACK_AB R32, RZ, R32 ;  /* 0x00000020ff20723e */ /* 0x000fe200000010ff */
[-C--:B------:R-:W-:Y:S01]  /*4b70*/  FMUL R42, R42, R23.reuse ;  /* 0x000000172a2a7220 */ /* 0x080fe20000400000 */
[----:B------:R-:W-:Y:S01]  /*4b80*/  ISETP.GT.AND P5, PT, R3, RZ, P0 ;  /* 0x000000ff0300720c */ /* 0x000fe200007a4270 */
[-C--:B------:R-:W-:Y:S01]  /*4b90*/  FMUL R43, R43, R23.reuse ;  /* 0x000000172b2b7220 */ /* 0x080fe20000400000 */
[----:B------:R-:W-:Y:S01]  /*4ba0*/  ISETP.GT.AND P2, PT, R3, 0x8, P1 ;  /* 0x000000080300780c */ /* 0x000fe20000f44270 */
[-C--:B------:R-:W-:Y:S01]  /*4bb0*/  FMUL R44, R44, R23.reuse ;  /* 0x000000172c2c7220 */ /* 0x080fe20000400000 */
[----:B------:R-:W-:Y:S01]  /*4bc0*/  ISETP.GT.AND P1, PT, R4, 0x18, PT ;  /* 0x000000180400780c */ /* 0x000fe20003f24270 */
[----:B------:R-:W-:Y:S01]  /*4bd0*/  FMUL R45, R45, R23 ;  /* 0x000000172d2d7220 */ /* 0x000fe20000400000 */
[----:B------:R-:W-:Y:S01]  /*4be0*/  F2FP.BF16.F32.PACK_AB R33, RZ, R33 ;  /* 0x00000021ff21723e */ /* 0x000fe200000010ff */
[----:B------:R-:W-:Y:S01]  /*4bf0*/  @P3 STG.E.U16 desc[UR36][R8.64+0x12], R31 ;  /* 0x0000121f08003986 */ /* 0x000fe2000c101524 */
[C---:B------:R-:W-:Y:S01]  /*4c00*/  ISETP.GT.AND P3, PT, R3.reuse, 0x8, P0 ;  /* 0x000000080300780c */ /* 0x040fe20000764270 */
[-C--:B------:R-:W-:Y:S01]  /*4c10*/  FMUL R46, R46, R23.reuse ;  /* 0x000000172e2e7220 */ /* 0x080fe20000400000 */
[----:B------:R-:W-:Y:S01]  /*4c20*/  ISETP.GT.AND P0, PT, R4, 0x19, PT ;  /* 0x000000190400780c */ /* 0x000fe20003f04270 */
[----:B------:R-:W-:Y:S01]  /*4c30*/  @P4 STG.E.U16 desc[UR36][R6.64+0x20], R32 ;  /* 0x0000202006004986 */ /* 0x000fe2000c101524 */
[----:B------:R-:W-:Y:S01]  /*4c40*/  ISETP.GT.AND P4, PT, R3, RZ, P1 ;  /* 0x000000ff0300720c */ /* 0x000fe20000f84270 */
[-C--:B------:R-:W-:Y:S01]  /*4c50*/  FMUL R47, R47, R23.reuse ;  /* 0x000000172f2f7220 */ /* 0x080fe20000400000 */
[----:B------:R-:W-:Y:S01]  /*4c60*/  F2FP.BF16.F32.PACK_AB R34, RZ, R34 ;  /* 0x00000022ff22723e */ /* 0x000fe200000010ff */
[----:B------:R-:W-:Y:S01]  /*4c70*/  @P5 STG.E.U16 desc[UR36][R6.64+0x22], R33 ;  /* 0x0000222106005986 */ /* 0x000fe2000c101524 */
[----:B------:R-:W-:Y:S01]  /*4c80*/  ISETP.GT.AND P5, PT, R3, RZ, P0 ;  /* 0x000000ff0300720c */ /* 0x000fe200007a4270 */
[----:B------:R-:W-:Y:S01]  /*4c90*/  FMUL R48, R48, R23 ;  /* 0x0000001730307220 */ /* 0x000fe20000400000 */
[----:B------:R-:W-:Y:S01]  /*4ca0*/  F2FP.BF16.F32.PACK_AB R35, RZ, R35 ;  /* 0x00000023ff23723e */ /* 0x000fe200000010ff */
[----:B------:R-:W-:Y:S01]  /*4cb0*/  @P2 STG.E.U16 desc[UR36][R8.64+0x20], R34 ;  /* 0x0000202208002986 */ /* 0x000fe2000c101524 */
[----:B------:R-:W-:Y:S01]  /*4cc0*/  F2FP.BF16.F32.PACK_AB R36, RZ, R36 ;  /* 0x00000024ff24723e */ /* 0x000fe200000010ff */
[-C--:B------:R-:W-:Y:S01]  /*4cd0*/  FMUL R49, R49, R23.reuse ;  /* 0x0000001731317220 */ /* 0x080fe20000400000 */
[C---:B------:R-:W-:Y:S01]  /*4ce0*/  ISETP.GT.AND P2, PT, R3.reuse, 0x8, P1 ;  /* 0x000000080300780c */ /* 0x040fe20000f44270 */
[----:B------:R-:W-:Y:S01]  /*4cf0*/  @P3 STG.E.U16 desc[UR36][R8.64+0x22], R35 ;  /* 0x0000222308003986 */ /* 0x000fe2000c101524 */
[----:B------:R-:W-:Y:S01]  /*4d00*/  ISETP.GT.AND P1, PT, R4, 0x20, PT ;  /* 0x000000200400780c */ /* 0x000fe20003f24270 */
[----:B------:R-:W-:Y:S01]  /*4d10*/  FMUL R50, R50, R23 ;  /* 0x0000001732327220 */ /* 0x000fe20000400000 */
[----:B------:R-:W-:Y:S01]  /*4d20*/  F2FP.BF16.F32.PACK_AB R37, RZ, R37 ;  /* 0x00000025ff25723e */ /* 0x000fe200000010ff */
[----:B------:R-:W-:Y:S01]  /*4d30*/  @P4 STG.E.U16 desc[UR36][R6.64+0x30], R36 ;  /* 0x0000302406004986 */ /* 0x000fe2000c101524 */
[----:B------:R-:W-:Y:S01]  /*4d40*/  ISETP.GT.AND P3, PT, R3, 0x8, P0 ;  /* 0x000000080300780c */ /* 0x000fe20000764270 */
[-C--:B------:R-:W-:Y:S01]  /*4d50*/  FMUL R51, R51, R23.reuse ;  /* 0x0000001733337220 */ /* 0x080fe20000400000 */
[----:B------:R-:W-:Y:S01]  /*4d60*/  ISETP.GT.AND P0, PT, R4, 0x21, PT ;  /* 0x000000210400780c */ /* 0x000fe20003f04270 */
[----:B------:R-:W-:Y:S01]  /*4d70*/  @P5 STG.E.U16 desc[UR36][R6.64+0x32], R37 ;  /* 0x0000322506005986 */ /* 0x000fe2000c101524 */
[----:B------:R-:W-:Y:S01]  /*4d80*/  ISETP.GT.AND P4, PT, R3, RZ, P1 ;  /* 0x000000ff0300720c */ /* 0x000fe20000f84270 */
[-C--:B------:R-:W-:Y:S01]  /*4d90*/  FMUL R52, R52, R23.reuse ;  /* 0x0000001734347220 */ /* 0x080fe20000400000 */
[----:B------:R-:W-:Y:S01]  /*4da0*/  F2FP.BF16.F32.PACK_AB R38, RZ, R38 ;  /* 0x00000026ff26723e */ /* 0x000fe200000010ff */
[-C--:B------:R-:W-:Y:S01]  /*4db0*/  FMUL R53, R53, R23.reuse ;  /* 0x0000001735357220 */ /* 0x080fe20000400000 */
        /* <DEDUP_REMOVED lines=113> */
[----:B------:R-:W-:Y:S01]  /*54d0*/  FMUL R87, R87, R23 ;  /* 0x0000001757577220 */ /* 0x000fe20000400000 */
[----:B------:R-:W-:Y:S01]  /*54e0*/  ISETP.GT.AND P0, PT, R4, 0x51, PT ;  /* 0x000000510400780c */ /* 0x000fe20003f04270 */
[----:B------:R-:W-:Y:S01]  /*54f0*/  @P5 STG.E.U16 desc[UR36][R6.64+0x92], R61 ;  /* 0x0000923d06005986 */ /* 0x000fe2000c101524 */
[----:B------:R-:W-:-:S02]  /*5500*/  ISETP.GT.AND P4, PT, R3, RZ, P1 ;  /* 0x000000ff0300720c */ /* 0x000fc40000f84270 */
[----:B------:R-:W-:Y:S02]  /*5510*/  F2FP.BF16.F32.PACK_AB R62, RZ, R62 ;  /* 0x0000003eff3e723e */ /* 0x000fe400000010ff */
[C---:B------:R-:W-:Y:S02]  /*5520*/  ISETP.GT.AND P5, PT, R3.reuse, RZ, P0 ;  /* 0x000000ff0300720c */ /* 0x040fe400007a4270 */
[----:B------:R-:W-:Y:S01]  /*5530*/  F2FP.BF16.F32.PACK_AB R63, RZ, R63 ;  /* 0x0000003fff3f723e */ /* 0x000fe200000010ff */
[----:B------:R-:W-:Y:S01]  /*5540*/  @P2 STG.E.U16 desc[UR36][R8.64+0x90], R62 ;  /* 0x0000903e08002986 */ /* 0x000fe2000c101524 */
[----:B------:R-:W-:Y:S02]  /*5550*/  F2FP.BF16.F32.PACK_AB R64, RZ, R64 ;  /* 0x00000040ff40723e */ /* 0x000fe400000010ff */
[----:B------:R-:W-:Y:S01]  /*5560*/  ISETP.GT.AND P2, PT, R3, 0x8, P1 ;  /* 0x000000080300780c */ /* 0x000fe20000f44270 */
[----:B------:R-:W-:Y:S01]  /*5570*/  @P3 STG.E.U16 desc[UR36][R8.64+0x92], R63 ;  /* 0x0000923f08003986 */ /* 0x000fe2000c101524 */
[----:B------:R-:W-:-:S02]  /*5580*/  ISETP.GT.AND P1, PT, R4, 0x58, PT ;  /* 0x000000580400780c */ /* 0x000fc40003f24270 */
[----:B------:R-:W-:Y:S01]  /*5590*/  F2FP.BF16.F32.PACK_AB R65, RZ, R65 ;  /* 0x00000041ff41723e */ /* 0x000fe200000010ff */
[----:B------:R-:W-:Y:S01]  /*55a0*/  @P4 STG.E.U16 desc[UR36][R6.64+0xa0], R64 ;  /* 0x0000a04006004986 */ /* 0x000fe2000c101524 */
[C---:B------:R-:W-:Y:S02]  /*55b0*/  ISETP.GT.AND P3, PT, R3.reuse, 0x8, P0 ;  /* 0x000000080300780c */ /* 0x040fe40000764270 */
[----:B------:R-:W-:Y:S01]  /*55c0*/  ISETP.GT.AND P0, PT, R4, 0x59, PT ;  /* 0x000000590400780c */ /* 0x000fe20003f04270 */
[----:B------:R-:W-:Y:S01]  /*55d0*/  @P5 STG.E.U16 desc[UR36][R6.64+0xa2], R65 ;  /* 0x0000a24106005986 */ /* 0x000fe2000c101524 */
[C---:B------:R-:W-:Y:S02]  /*55e0*/  ISETP.GT.AND P4, PT, R3.reuse, RZ, P1 ;  /* 0x000000ff0300720c */ /* 0x040fe40000f84270 */
[----:B------:R-:W-:Y:S02]  /*55f0*/  F2FP.BF16.F32.PACK_AB R66, RZ, R66 ;  /* 0x00000042ff42723e */ /* 0x000fe400000010ff */
[----:B------:R-:W-:-:S02]  /*5600*/  ISETP.GT.AND P5, PT, R3, RZ, P0 ;  /* 0x000000ff0300720c */ /* 0x000fc400007a4270 */
[----:B------:R-:W-:Y:S01]  /*5610*/  F2FP.BF16.F32.PACK_AB R67, RZ, R67 ;  /* 0x00000043ff43723e */ /* 0x000fe200000010ff */
[----:B------:R-:W-:Y:S01]  /*5620*/  @P2 STG.E.U16 desc[UR36][R8.64+0xa0], R66 ;  /* 0x0000a04208002986 */ /* 0x000fe2000c101524 */
[----:B------:R-:W-:Y:S02]  /*5630*/  F2FP.BF16.F32.PACK_AB R68, RZ, R68 ;  /* 0x00000044ff44723e */ /* 0x000fe400000010ff */
[C---:B------:R-:W-:Y:S01]  /*5640*/  ISETP.GT.AND P2, PT, R3.reuse, 0x8, P1 ;  /* 0x000000080300780c */ /* 0x040fe20000f44270 */
[----:B------:R-:W-:Y:S01]  /*5650*/  @P3 STG.E.U16 desc[UR36][R8.64+0xa2], R67 ;  /* 0x0000a24308003986 */ /* 0x000fe2000c101524 */
[----:B------:R-:W-:Y:S02]  /*5660*/  ISETP.GT.AND P1, PT, R4, 0x60, PT ;  /* 0x000000600400780c */ /* 0x000fe40003f24270 */
[----:B------:R-:W-:Y:S01]  /*5670*/  F2FP.BF16.F32.PACK_AB R69, RZ, R69 ;  /* 0x00000045ff45723e */ /* 0x000fe200000010ff */
[----:B------:R-:W-:Y:S01]  /*5680*/  @P4 STG.E.U16 desc[UR36][R6.64+0xb0], R68 ;  /* 0x0000b04406004986 */ /* 0x000fe2000c101524 */
[----:B------:R-:W-:-:S02]  /*5690*/  ISETP.GT.AND P3, PT, R3, 0x8, P0 ;  /* 0x000000080300780c */ /* 0x000fc40000764270 */
[----:B------:R-:W-:Y:S01]  /*56a0*/  ISETP.GT.AND P0, PT, R4, 0x61, PT ;  /* 0x000000610400780c */ /* 0x000fe20003f04270 */
[----:B------:R-:W-:Y:S01]  /*56b0*/  @P5 STG.E.U16 desc[UR36][R6.64+0xb2], R69 ;  /* 0x0000b24506005986 */ /* 0x000fe2000c101524 */
[C---:B------:R-:W-:Y:S02]  /*56c0*/  ISETP.GT.AND P4, PT, R3.reuse, RZ, P1 ;  /* 0x000000ff0300720c */ /* 0x040fe40000f84270 */
[----:B------:R-:W-:Y:S02]  /*56d0*/  ISETP.GT.AND P5, PT, R3, RZ, P0 ;  /* 0x000000ff0300720c */ /* 0x000fe400007a4270 */
[----:B------:R-:W-:Y:S02]  /*56e0*/  F2FP.BF16.F32.PACK_AB R70, RZ, R70 ;  /* 0x00000046ff46723e */ /* 0x000fe400000010ff */
[----:B------:R-:W-:Y:S02]  /*56f0*/  F2FP.BF16.F32.PACK_AB R71, RZ, R71 ;  /* 0x00000047ff47723e */ /* 0x000fe400000010ff */
[----:B------:R-:W-:Y:S01]  /*5700*/  F2FP.BF16.F32.PACK_AB R72, RZ, R72 ;  /* 0x00000048ff48723e */ /* 0x000fe200000010ff */
[----:B------:R-:W-:Y:S01]  /*5710*/  @P2 STG.E.U16 desc[UR36][R8.64+0xb0], R70 ;  /* 0x0000b04608002986 */ /* 0x000fe2000c101524 */
[----:B------:R-:W-:-:S02]  /*5720*/  F2FP.BF16.F32.PACK_AB R73, RZ, R73 ;  /* 0x00000049ff49723e */ /* 0x000fc400000010ff */
[C---:B------:R-:W-:Y:S01]  /*5730*/  ISETP.GT.AND P1, PT, R3.reuse, 0x8, P1 ;  /* 0x000000080300780c */ /* 0x040fe20000f24270 */
[----:B------:R-:W-:Y:S01]  /*5740*/  @P3 STG.E.U16 desc[UR36][R8.64+0xb2], R71 ;  /* 0x0000b24708003986 */ /* 0x000fe2000c101524 */
[C---:B------:R-:W-:Y:S02]  /*5750*/  ISETP.GT.AND P2, PT, R3.reuse, 0x8, P0 ;  /* 0x000000080300780c */ /* 0x040fe40000744270 */
[C---:B------:R-:W-:Y:S01]  /*5760*/  ISETP.GT.AND P0, PT, R4.reuse, 0x69, PT ;  /* 0x000000690400780c */ /* 0x040fe20003f04270 */
[----:B------:R-:W-:Y:S01]  /*5770*/  @P4 STG.E.U16 desc[UR36][R6.64+0xc0], R72 ;  /* 0x0000c04806004986 */ /* 0x000fe2000c101524 */
[----:B------:R-:W-:Y:S02]  /*5780*/  ISETP.GT.AND P4, PT, R4, 0x68, PT ;  /* 0x000000680400780c */ /* 0x000fe40003f84270 */
[----:B------:R-:W-:Y:S01]  /*5790*/  F2FP.BF16.F32.PACK_AB R74, RZ, R74 ;  /* 0x0000004aff4a723e */ /* 0x000fe200000010ff */
[----:B------:R-:W-:Y:S01]  /*57a0*/  @P5 STG.E.U16 desc[UR36][R6.64+0xc2], R73 ;  /* 0x0000c24906005986 */ /* 0x000fe2000c101524 */
[----:B------:R-:W-:-:S02]  /*57b0*/  ISETP.GT.AND P5, PT, R3, RZ, P4 ;  /* 0x000000ff0300720c */ /* 0x000fc400027a4270 */
[C---:B------:R-:W-:Y:S01]  /*57c0*/  ISETP.GT.AND P3, PT, R3.reuse, RZ, P0 ;  /* 0x000000ff0300720c */ /* 0x040fe20000764270 */
[----:B------:R-:W-:Y:S01]  /*57d0*/  @P1 STG.E.U16 desc[UR36][R8.64+0xc0], R74 ;  /* 0x0000c04a08001986 */ /* 0x000fe2000c101524 */
[----:B------:R-:W-:Y:S02]  /*57e0*/  F2FP.BF16.F32.PACK_AB R75, RZ, R75 ;  /* 0x0000004bff4b723e */ /* 0x000fe400000010ff */
[----:B------:R-:W-:Y:S02]  /*57f0*/  F2FP.BF16.F32.PACK_AB R76, RZ, R76 ;  /* 0x0000004cff4c723e */ /* 0x000fe400000010ff */
[C---:B------:R-:W-:Y:S01]  /*5800*/  ISETP.GT.AND P4, PT, R3.reuse, 0x8, P4 ;  /* 0x000000080300780c */ /* 0x040fe20002784270 */
[----:B------:R-:W-:Y:S01]  /*5810*/  @P2 STG.E.U16 desc[UR36][R8.64+0xc2], R75 ;  /* 0x0000c24b08002986 */ /* 0x000fe2000c101524 */
[----:B------:R-:W-:Y:S02]  /*5820*/  F2FP.BF16.F32.PACK_AB R77, RZ, R77 ;  /* 0x0000004dff4d723e */ /* 0x000fe400000010ff */
[----:B------:R-:W-:Y:S01]  /*5830*/  ISETP.GT.AND P2, PT, R4, 0x71, PT ;  /* 0x000000710400780c */ /* 0x000fe20003f44270 */
[----:B------:R-:W-:Y:S01]  /*5840*/  @P5 STG.E.U16 desc[UR36][R6.64+0xd0], R76 ;  /* 0x0000d04c06005986 */ /* 0x000fe2000c101524 */
[----:B------:R-:W-:-:S02]  /*5850*/  ISETP.GT.AND P5, PT, R3, 0x8, P0 ;  /* 0x000000080300780c */ /* 0x000fc400007a4270 */
[C---:B------:R-:W-:Y:S01]  /*5860*/  ISETP.GT.AND P1, PT, R4.reuse, 0x78, PT ;  /* 0x000000780400780c */ /* 0x040fe20003f24270 */
[----:B------:R-:W-:Y:S01]  /*5870*/  @P3 STG.E.U16 desc[UR36][R6.64+0xd2], R77 ;  /* 0x0000d24d06003986 */ /* 0x000fe2000c101524 */
[C---:B------:R-:W-:Y:S02]  /*5880*/  ISETP.GT.AND P3, PT, R4.reuse, 0x70, PT ;  /* 0x000000700400780c */ /* 0x040fe40003f64270 */
[----:B------:R-:W-:Y:S01]  /*5890*/  ISETP.GT.AND P0, PT, R4, 0x79, PT ;  /* 0x000000790400780c */ /* 0x000fe20003f04270 */
[----:B------:R-:W-:Y:S01]  /*58a0*/  @P4 IMAD.MOV.U32 R4, RZ, RZ, R8 ;  /* 0x000000ffff044224 */ /* 0x000fe200078e0008 */
[----:B------:R-:W-:Y:S01]  /*58b0*/  F2FP.BF16.F32.PACK_AB R78, RZ, R78 ;  /* 0x0000004eff4e723e */ /* 0x000fe200000010ff */
[----:B------:R-:W-:Y:S01]  /*58c0*/  @P4 IMAD.MOV.U32 R5, RZ, RZ, R9 ;  /* 0x000000ffff054224 */ /* 0x000fe200078e0009 */
[----:B------:R-:W-:Y:S02]  /*58d0*/  F2FP.BF16.F32.PACK_AB R79, RZ, R79 ;  /* 0x0000004fff4f723e */ /* 0x000fe400000010ff */
[----:B------:R-:W-:-:S02]  /*58e0*/  F2FP.BF16.F32.PACK_AB R80, RZ, R80 ;  /* 0x00000050ff50723e */ /* 0x000fc400000010ff */
[----:B------:R0:W-:Y:S01]  /*58f0*/  @P4 STG.E.U16 desc[UR36][R4.64+0xd0], R78 ;  /* 0x0000d04e04004986 */ /* 0x0001e2000c101524 */
[C---:B------:R-:W-:Y:S02]  /*5900*/  ISETP.GT.AND P4, PT, R3.reuse, RZ, P2 ;  /* 0x000000ff0300720c */ /* 0x040fe40001784270 */
[----:B------:R-:W-:Y:S02]  /*5910*/  F2FP.BF16.F32.PACK_AB R81, RZ, R81 ;  /* 0x00000051ff51723e */ /* 0x000fe400000010ff */
[----:B------:R-:W-:Y:S02]  /*5920*/  ISETP.GT.AND P2, PT, R3, 0x8, P2 ;  /* 0x000000080300780c */ /* 0x000fe40001744270 */
[----:B------:R-:W-:Y:S02]  /*5930*/  F2FP.BF16.F32.PACK_AB R82, RZ, R82 ;  /* 0x00000052ff52723e */ /* 0x000fe400000010ff */
[----:B------:R-:W-:Y:S02]  /*5940*/  F2FP.BF16.F32.PACK_AB R83, RZ, R83 ;  /* 0x00000053ff53723e */ /* 0x000fe400000010ff */
[----:B------:R-:W-:Y:S01]  /*5950*/  F2FP.BF16.F32.PACK_AB R84, RZ, R84 ;  /* 0x00000054ff54723e */ /* 0x000fe200000010ff */
[----:B0-----:R-:W-:Y:S01]  /*5960*/  @P5 IMAD.MOV.U32 R4, RZ, RZ, R8 ;  /* 0x000000ffff045224 */ /* 0x001fe200078e0008 */
[----:B------:R-:W-:Y:S01]  /*5970*/  F2FP.BF16.F32.PACK_AB R85, RZ, R85 ;  /* 0x00000055ff55723e */ /* 0x000fe200000010ff */
[----:B------:R-:W-:Y:S01]  /*5980*/  @P5 IMAD.MOV.U32 R5, RZ, RZ, R9 ;  /* 0x000000ffff055224 */ /* 0x000fe200078e0009 */
[----:B------:R-:W-:-:S02]  /*5990*/  F2FP.BF16.F32.PACK_AB R86, RZ, R86 ;  /* 0x00000056ff56723e */ /* 0x000fc400000010ff */
[----:B------:R-:W-:Y:S02]  /*59a0*/  F2FP.BF16.F32.PACK_AB R87, RZ, R87 ;  /* 0x00000057ff57723e */ /* 0x000fe400000010ff */
[----:B------:R0:W-:Y:S01]  /*59b0*/  @P5 STG.E.U16 desc[UR36][R4.64+0xd2], R79 ;  /* 0x0000d24f04005986 */ /* 0x0001e2000c101524 */
[C---:B------:R-:W-:Y:S02]  /*59c0*/  ISETP.GT.AND P5, PT, R3.reuse, RZ, P3 ;  /* 0x000000ff0300720c */ /* 0x040fe40001fa4270 */
[----:B------:R-:W-:-:S11]  /*59d0*/  ISETP.GT.AND P3, PT, R3, 0x8, P3 ;  /* 0x000000080300780c */ /* 0x000fd60001f64270 */
[----:B0-----:R-:W-:Y:S02]  /*59e0*/  @P5 IMAD.MOV.U32 R4, RZ, RZ, R6 ;  /* 0x000000ffff045224 */ /* 0x001fe400078e0006 */
[----:B------:R-:W-:-:S05]  /*59f0*/  @P5 IMAD.MOV.U32 R5, RZ, RZ, R7 ;  /* 0x000000ffff055224 */ /* 0x000fca00078e0007 */
[----:B------:R0:W-:Y:S01]  /*5a00*/  @P5 STG.E.U16 desc[UR36][R4.64+0xe0], R80 ;  /* 0x0000e05004005986 */ /* 0x0001e2000c101524 */
[C---:B------:R-:W-:Y:S02]  /*5a10*/  ISETP.GT.AND P5, PT, R3.reuse, RZ, P0 ;  /* 0x000000ff0300720c */ /* 0x040fe400007a4270 */
[----:B------:R-:W-:Y:S01]  /*5a20*/  ISETP.GT.AND P0, PT, R3, 0x8, P0 ;  /* 0x000000080300780c */ /* 0x000fe20000704270 */
[----:B0-----:R-:W-:Y:S02]  /*5a30*/  @P4 IMAD.MOV.U32 R4, RZ, RZ, R6 ;  /* 0x000000ffff044224 */ /* 0x001fe400078e0006 */
[----:B------:R-:W-:-:S05]  /*5a40*/  @P4 IMAD.MOV.U32 R5, RZ, RZ, R7 ;  /* 0x000000ffff054224 */ /* 0x000fca00078e0007 */
[----:B------:R0:W-:Y:S01]  /*5a50*/  @P4 STG.E.U16 desc[UR36][R4.64+0xe2], R81 ;  /* 0x0000e25104004986 */ /* 0x0001e2000c101524 */
[C---:B------:R-:W-:Y:S02]  /*5a60*/  ISETP.GT.AND P4, PT, R3.reuse, RZ, P1 ;  /* 0x000000ff0300720c */ /* 0x040fe40000f84270 */
[----:B------:R-:W-:Y:S01]  /*5a70*/  ISETP.GT.AND P1, PT, R3, 0x8, P1 ;  /* 0x000000080300780c */ /* 0x000fe20000f24270 */
[----:B0-----:R-:W-:Y:S02]  /*5a80*/  @P3 IMAD.MOV.U32 R4, RZ, RZ, R8 ;  /* 0x000000ffff043224 */ /* 0x001fe400078e0008 */
[----:B------:R-:W-:-:S05]  /*5a90*/  @P3 IMAD.MOV.U32 R5, RZ, RZ, R9 ;  /* 0x000000ffff053224 */ /* 0x000fca00078e0009 */
[----:B------:R0:W-:Y:S02]  /*5aa0*/  @P3 STG.E.U16 desc[UR36][R4.64+0xe0], R82 ;  /* 0x0000e05204003986 */ /* 0x0001e4000c101524 */
[----:B0-----:R-:W-:Y:S02]  /*5ab0*/  @P2 IMAD.MOV.U32 R4, RZ, RZ, R8 ;  /* 0x000000ffff042224 */ /* 0x001fe400078e0008 */
[----:B------:R-:W-:-:S05]  /*5ac0*/  @P2 IMAD.MOV.U32 R5, RZ, RZ, R9 ;  /* 0x000000ffff052224 */ /* 0x000fca00078e0009 */
[----:B------:R0:W-:Y:S02]  /*5ad0*/  @P2 STG.E.U16 desc[UR36][R4.64+0xe2], R83 ;  /* 0x0000e25304002986 */ /* 0x0001e4000c101524 */
[----:B0-----:R-:W-:Y:S02]  /*5ae0*/  @P4 IMAD.MOV.U32 R4, RZ, RZ, R6 ;  /* 0x000000ffff044224 */ /* 0x001fe400078e0006 */
[----:B------:R-:W-:-:S05]  /*5af0*/  @P4 IMAD.MOV.U32 R5, RZ, RZ, R7 ;  /* 0x000000ffff054224 */ /* 0x000fca00078e0007 */
[----:B------:R0:W-:Y:S04]  /*5b00*/  @P4 STG.E.U16 desc[UR36][R4.64+0xf0], R84 ;  /* 0x0000f05404004986 */ /* 0x0001e8000c101524 */
[----:B------:R1:W-:Y:S01]  /*5b10*/  @P5 STG.E.U16 desc[UR36][R6.64+0xf2], R85 ;  /* 0x0000f25506005986 */ /* 0x0003e2000c101524 */
[----:B0-----:R-:W-:Y:S02]  /*5b20*/  @P1 IMAD.MOV.U32 R4, RZ, RZ, R8 ;  /* 0x000000ffff041224 */ /* 0x001fe400078e0008 */
[----:B------:R-:W-:-:S05]  /*5b30*/  @P1 IMAD.MOV.U32 R5, RZ, RZ, R9 ;  /* 0x000000ffff051224 */ /* 0x000fca00078e0009 */
[----:B------:R1:W-:Y:S04]  /*5b40*/  @P1 STG.E.U16 desc[UR36][R4.64+0xf0], R86 ;  /* 0x0000f05604001986 */ /* 0x0003e8000c101524 */
[----:B------:R1:W-:Y:S02]  /*5b50*/  @P0 STG.E.U16 desc[UR36][R8.64+0xf2], R87 ;  /* 0x0000f25708000986 */ /* 0x0003e4000c101524 */
.L_x_154:
[----:B------:R-:W-:Y:S05]  /*5b60*/  BSYNC B0 ;  /* 0x0000000000007941 */ /* 0x000fea0003800000 */
.L_x_28:
[----:B------:R-:W-:Y:S01]  /*5b70*/  ULDC UR4, c[0x0][0xc] ;  /* 0x0000030000047ab9 */ /* 0x000fe20000000800 */
[----:B------:R-:W-:Y:S01]  /*5b80*/  ULDC UR5, c[0x0][0x10] ;  /* 0x0000040000057ab9 */ /* 0x000fe20000000800 */
[----:B------:R-:W0:Y:S01]  /*5b90*/  LDC R3, c[0x0][0x14] ;  /* 0x00000500ff037b82 */ /* 0x000e220000000800 */
[----:B------:R-:W-:Y:S01]  /*5ba0*/  UIMAD.WIDE.U32 UR4, UR4, UR5, URZ ;  /* 0x00000005040472a5 */ /* 0x000fe2000f8e003f */
[----:B------:R-:W-:Y:S02]  /*5bb0*/  IMAD.MOV.U32 R92, RZ, RZ, -0x1 ;  /* 0xffffffffff5c7424 */ /* 0x000fe400078e00ff */
[----:B------:R-:W-:-:S03]  /*5bc0*/  IMAD.MOV.U32 R89, RZ, RZ, -0x1 ;  /* 0xffffffffff597424 */ /* 0x000fc600078e00ff */
[----:B0-----:R-:W-:-:S04]  /*5bd0*/  IMAD.WIDE.U32 R16, R3, UR4, R16 ;  /* 0x0000000403107c25 */ /* 0x001fc8000f8e0010 */
[----:B------:R-:W-:Y:S01]  /*5be0*/  IMAD R3, R3, UR5, RZ ;  /* 0x0000000503037c24 */ /* 0x000fe2000f8e02ff */
[----:B------:R-:W-:Y:S02]  /*5bf0*/  ULDC.64 UR4, c[0x0][0x650] ;  /* 0x0001940000047ab9 */ /* 0x000fe40000000a00 */
[----:B------:R-:W-:Y:S01]  /*5c00*/  ISETP.GE.U32.AND P0, PT, R16, UR4, PT ;  /* 0x0000000410007c0c */ /* 0x000fe2000bf06070 */
[--C-:B------:R-:W-:Y:S01]  /*5c10*/  IMAD.IADD R17, R17, 0x1, R3.reuse ;  /* 0x0000000111117824 */ /* 0x100fe200078e0203 */
[----:B------:R-:W-:-:S04]  /*5c20*/  PRMT R3, RZ, 0x7610, R3 ;  /* 0x00007610ff037816 */ /* 0x000fc80000000003 */
[----:B------:R-:W-:-:S13]  /*5c30*/  ISETP.GE.U32.AND.EX P0, PT, R17, UR5, PT, P0 ;  /* 0x0000000511007c0c */ /* 0x000fda000bf06100 */
[----:B------:R-:W-:Y:S05]  /*5c40*/  @P0 BRA `(.L_x_155) ;  /* 0x0000000400640947 */ /* 0x000fea0003800000 */
[----:B---3--:R-:W0:Y:S01]  /*5c50*/  S2R R12, SR_CTAID.X ;  /* 0x00000000000c7919 */ /* 0x008e220000002500 */
[----:B------:R-:W3:Y:S01]  /*5c60*/  LDC.64 R10, c[0x0][0x628] ;  /* 0x00018a00ff0a7b82 */ /* 0x000ee20000000a00 */
[----:B------:R-:W-:Y:S01]  /*5c70*/  ULDC UR4, c[0x0][0x150] ;  /* 0x0000540000047ab9 */ /* 0x000fe20000000800 */
[----:B-12-4-:R-:W-:Y:S01]  /*5c80*/  IMAD.MOV.U32 R8, RZ, RZ, R16 ;  /* 0x000000ffff087224 */ /* 0x016fe200078e0010 */
[----:B-----5:R-:W1:Y:S01]  /*5c90*/  S2R R24, SR_CTAID.Y ;  /* 0x0000000000187919 */ /* 0x020e620000002600 */
[----:B------:R-:W-:-:S04]  /*5ca0*/  IMAD.MOV.U32 R9, RZ, RZ, R17 ;  /* 0x000000ffff097224 */ /* 0x000fc800078e0011 */
[----:B------:R-:W2:Y:S08]  /*5cb0*/  LDC R21, c[0x0][0x144] ;  /* 0x00005100ff157b82 */ /* 0x000eb00000000800 */
[----:B------:R-:W4:Y:S08]  /*5cc0*/  LDC R0, c[0x0][0x630] ;  /* 0x00018c00ff007b82 */ /* 0x000f300000000800 */
[----:B------:R-:W1:Y:S01]  /*5cd0*/  LDC.64 R14, c[0x0][0x620] ;  /* 0x00018800ff0e7b82 */ /* 0x000e620000000a00 */
[----:B---3--:R-:W-:-:S04]  /*5ce0*/  ISETP.NE.U32.AND P0, PT, R10, RZ, PT ;  /* 0x000000ff0a00720c */ /* 0x008fc80003f05070 */
[----:B------:R-:W-:Y:S02]  /*5cf0*/  ISETP.NE.AND.EX P0, PT, R11, RZ, PT, P0 ;  /* 0x000000ff0b00720c */ /* 0x000fe40003f05300 */
[----:B0-----:R-:W-:-:S05]  /*5d00*/  I2FP.F32.U32 R3, R12 ;  /* 0x0000000c00037245 */ /* 0x001fca0000201000 */
[----:B------:R-:W-:-:S04]  /*5d10*/  FMUL R3, R3, UR4 ;  /* 0x0000000403037c20 */ /* 0x000fc80008400000 */
[----:B------:R0:W3:Y:S02]  /*5d20*/  F2I.U32.TRUNC.NTZ R20, R3 ;  /* 0x0000000300147305 */ /* 0x0000e4000020f000 */
[----:B--2-4-:R-:W-:Y:S05]  /*5d30*/  @!P0 BRA `(.L_x_156) ;  /* 0x0000000000288947 */ /* 0x014fea0003800000 */
[----:B0-----:R-:W0:Y:S02]  /*5d40*/  LDC R3, c[0x0][0x634] ;  /* 0x00018d00ff037b82 */ /* 0x001e240000000800 */
        /* <DEDUP_REMOVED lines=9> */
.L_x_156:
[----:B------:R-:W2:Y:S01]  /*5de0*/  LDC.64 R28, c[0x0][0x640] ;  /* 0x00019000ff1c7b82 */ /* 0x000ea20000000a00 */
[-CC-:B------:R-:W-:Y:S01]  /*5df0*/  SHF.R.U64 R89, R8, R0.reuse, R9.reuse ;  /* 0x0000000008597219 */ /* 0x180fe20000001209 */
[----:B---3--:R-:W-:Y:S01]  /*5e00*/  IMAD.MOV R20, RZ, RZ, -R20 ;  /* 0x000000ffff147224 */ /* 0x008fe200078e0a14 */
[----:B------:R-:W-:Y:S01]  /*5e10*/  SHF.R.U32.HI R0, RZ, R0, R9 ;  /* 0x00000000ff007219 */ /* 0x000fe20000011609 */
[----:B------:R-:W-:Y:S01]  /*5e20*/  ULDC UR4, c[0x0][0x154] ;  /* 0x0000550000047ab9 */ /* 0x000fe20000000800 */
[----:B0-----:R-:W-:Y:S01]  /*5e30*/  IADD3 R3, P0, RZ, -R89, RZ ;  /* 0x80000059ff037210 */ /* 0x001fe20007f1e0ff */
[----:B------:R-:W-:Y:S02]  /*5e40*/  IMAD R21, R21, R20, R12 ;  /* 0x0000001415157224 */ /* 0x000fe400078e020c */
[----:B------:R-:W0:Y:S01]  /*5e50*/  LDC R6, c[0x0][0x618] ;  /* 0x00018600ff067b82 */ /* 0x000e220000000800 */
[----:B------:R-:W-:Y:S02]  /*5e60*/  IMAD.MOV.U32 R7, RZ, RZ, 0x1 ;  /* 0x00000001ff077424 */ /* 0x000fe400078e00ff */
[----:B------:R-:W-:-:S04]  /*5e70*/  IMAD.X R5, RZ, RZ, ~R0, P0 ;  /* 0x000000ffff057224 */ /* 0x000fc800000e0e00 */
[-C--:B-1----:R-:W-:Y:S01]  /*5e80*/  IMAD R0, R5, R14.reuse, RZ ;  /* 0x0000000e05007224 */ /* 0x082fe200078e02ff */
[----:B------:R-:W1:Y:S01]  /*5e90*/  LDC R8, c[0x0][0x608] ;  /* 0x00018200ff087b82 */ /* 0x000e620000000800 */
[----:B------:R-:W-:-:S04]  /*5ea0*/  IMAD.WIDE.U32 R4, R3, R14, R16 ;  /* 0x0000000e03047225 */ /* 0x000fc800078e0010 */
[----:B------:R-:W-:Y:S01]  /*5eb0*/  IMAD R3, R3, R15, R0 ;  /* 0x0000000f03037224 */ /* 0x000fe200078e0200 */
[----:B------:R-:W-:Y:S02]  /*5ec0*/  I2FP.F32.U32 R0, R24 ;  /* 0x0000001800007245 */ /* 0x000fe40000201000 */
[----:B------:R-:W3:Y:S01]  /*5ed0*/  LDC R26, c[0x0][0x658] ;  /* 0x00019600ff1a7b82 */ /* 0x000ee20000000800 */
[----:B------:R-:W-:Y:S01]  /*5ee0*/  IMAD.IADD R3, R5, 0x1, R3 ;  /* 0x0000000105037824 */ /* 0x000fe200078e0203 */
[----:B--2---:R-:W-:Y:S01]  /*5ef0*/  ISETP.NE.U32.AND P0, PT, R28, RZ, PT ;  /* 0x000000ff1c00720c */ /* 0x004fe20003f05070 */
[----:B------:R-:W-:Y:S01]  /*5f00*/  FMUL R0, R0, UR4 ;  /* 0x0000000400007c20 */ /* 0x000fe20008400000 */
[----:B------:R-:W-:Y:S02]  /*5f10*/  IMAD.MOV.U32 R5, RZ, RZ, -0x1 ;  /* 0xffffffffff057424 */ /* 0x000fe400078e00ff */
[----:B------:R-:W-:Y:S01]  /*5f20*/  ISETP.NE.AND.EX P0, PT, R29, RZ, PT, P0 ;  /* 0x000000ff1d00720c */ /* 0x000fe20003f05300 */
[----:B------:R2:W4:Y:S01]  /*5f30*/  F2I.U32.TRUNC.NTZ R13, R0 ;  /* 0x00000000000d7305 */ /* 0x000522000020f000 */
[----:B------:R-:W2:Y:S01]  /*5f40*/  LDC R15, c[0x0][0x148] ;  /* 0x00005200ff0f7b82 */ /* 0x000ea20000000800 */
[----:B0-----:R-:W-:-:S02]  /*5f50*/  SHF.R.U64 R12, R4, R6, R3 ;  /* 0x00000006040c7219 */ /* 0x001fc40000001203 */
[----:B------:R-:W-:-:S05]  /*5f60*/  SHF.R.U32.HI R3, RZ, R6, R3 ;  /* 0x00000006ff037219 */ /* 0x000fca0000011603 */
[----:B------:R-:W0:Y:S01]  /*5f70*/  LDC R20, c[0x0][0x600] ;  /* 0x00018000ff147b82 */ /* 0x000e220000000800 */
[-CC-:B-1----:R-:W-:Y:S02]  /*5f80*/  SHF.R.U64 R10, R12, R8.reuse, R3.reuse ;  /* 0x000000080c0a7219 */ /* 0x182fe40000001203 */
[----:B------:R-:W-:-:S05]  /*5f90*/  SHF.R.U32.HI R3, RZ, R8, R3 ;  /* 0x00000008ff037219 */ /* 0x000fca0000011603 */
[----:B------:R-:W1:Y:S01]  /*5fa0*/  LDC R27, c[0x0][0x648] ;  /* 0x00019200ff1b7b82 */ /* 0x000e620000000800 */
[-C--:B---3--:R-:W-:Y:S02]  /*5fb0*/  SHF.L.U32 R4, R5, R26.reuse, RZ ;  /* 0x0000001a05047219 */ /* 0x088fe400000006ff */
[-CC-:B------:R-:W-:Y:S02]  /*5fc0*/  SHF.R.U64 R14, R10, R26.reuse, R3.reuse ;  /* 0x0000001a0a0e7219 */ /* 0x180fe40000001203 */
[----:B------:R-:W-:Y:S02]  /*5fd0*/  SHF.R.U32.HI R5, RZ, R26, R3 ;  /* 0x0000001aff057219 */ /* 0x000fe40000011603 */
[----:B------:R-:W-:Y:S01]  /*5fe0*/  LOP3.LUT R25, RZ, R4, RZ, 0x33, !PT ;  /* 0x00000004ff197212 */ /* 0x000fe200078e33ff */
[----:B------:R-:W3:Y:S01]  /*5ff0*/  LDC R30, c[0x0][0x638] ;  /* 0x00018e00ff1e7b82 */ /* 0x000ee20000000800 */
[----:B------:R-:W-:Y:S01]  /*6000*/  SHF.L.U32 R26, R7, R26, RZ ;  /* 0x0000001a071a7219 */ /* 0x000fe200000006ff */
[----:B------:R-:W-:-:S06]  /*6010*/  IMAD.MOV.U32 R4, RZ, RZ, R14 ;  /* 0x000000ffff047224 */ /* 0x000fcc00078e000e */
[----:B------:R-:W0:Y:S01]  /*6020*/  LDC R31, c[0x0][0x610] ;  /* 0x00018400ff1f7b82 */ /* 0x000e220000000800 */
[----:B----4-:R-:W-:Y:S05]  /*6030*/  @!P0 BRA `(.L_x_157) ;  /* 0x0000000000288947 */ /* 0x010fea0003800000 */
[----:B------:R-:W4:Y:S02]  /*6040*/  LDC R3, c[0x0][0x64c] ;  /* 0x00019300ff037b82 */ /* 0x000f240000000800 */
[----:B----4-:R-:W-:-:S05]  /*6050*/  IADD3 R3, P0, R14, R3, RZ ;  /* 0x000000030e037210 */ /* 0x010fca0007f1e0ff */
        /* <DEDUP_REMOVED lines=8> */
.L_x_157:
[----:B------:R-:W-:Y:S01]  /*60e0*/  ISETP.NE.AND P0, PT, R2, 0x1, PT ;  /* 0x000000010200780c */ /* 0x000fe20003f05270 */
[----:B0-----:R-:W-:Y:S01]  /*60f0*/  VIADD R7, R20, 0xffffffff ;  /* 0xffffffff14077836 */ /* 0x001fe20000000000 */
[----:B-12---:R-:W-:Y:S01]  /*6100*/  SHF.R.U64 R0, R4, R27, R5 ;  /* 0x0000001b04007219 */ /* 0x006fe20000001205 */
[----:B------:R-:W-:Y:S01]  /*6110*/  IMAD.MOV R13, RZ, RZ, -R13 ;  /* 0x000000ffff0d7224 */ /* 0x000fe200078e0a0d */
[----:B------:R-:W-:Y:S01]  /*6120*/  LOP3.LUT R5, R10, R25, RZ, 0xc0, !PT ;  /* 0x000000190a057212 */ /* 0x000fe200078ec0ff */
[----:B------:R-:W-:Y:S01]  /*6130*/  IMAD.MOV.U32 R4, RZ, RZ, 0x1 ;  /* 0x00000001ff047424 */ /* 0x000fe200078e00ff */
[----:B------:R-:W-:Y:S01]  /*6140*/  LOP3.LUT R12, R12, R7, RZ, 0xc0, !PT ;  /* 0x000000070c0c7212 */ /* 0x000fe200078ec0ff */
[----:B------:R-:W-:Y:S02]  /*6150*/  IMAD.MOV R3, RZ, RZ, -R0 ;  /* 0x000000ffff037224 */ /* 0x000fe400078e0a00 */
[----:B------:R-:W-:Y:S02]  /*6160*/  IMAD R0, R26, R0, R5 ;  /* 0x000000001a007224 */ /* 0x000fe400078e0205 */
[----:B---3--:R-:W-:-:S02]  /*6170*/  IMAD R3, R3, R30, R14 ;  /* 0x0000001e03037224 */ /* 0x008fc400078e020e */
[----:B------:R-:W-:Y:S02]  /*6180*/  @P0 IMAD R21, R15, R13, R24 ;  /* 0x0000000d0f150224 */ /* 0x000fe400078e0218 */
[----:B------:R-:W-:Y:S01]  /*6190*/  IMAD R5, R3, R20, R12 ;  /* 0x0000001403057224 */ /* 0x000fe200078e020c */
[----:B------:R-:W-:Y:S01]  /*61a0*/  PRMT R3, R4, 0x7610, R3 ;  /* 0x0000761004037816 */ /* 0x000fe20000000003 */
[----:B------:R-:W-:-:S05]  /*61b0*/  IMAD R0, R0, R31, R21 ;  /* 0x0000001f00007224 */ /* 0x000fca00078e0215 */
[----:B------:R-:W-:Y:S02]  /*61c0*/  SEL R92, R5, R0, !P0 ;  /* 0x00000000055c7207 */ /* 0x000fe40004000000 */
[----:B------:R-:W-:-:S07]  /*61d0*/  SEL R0, R0, R5, !P0 ;  /* 0x0000000500007207 */ /* 0x000fce0004000000 */
.L_x_155:
[----:B------:R-:W-:Y:S01]  /*61e0*/  LOP3.LUT P0, RZ, R3, 0xff, RZ, 0xc0, !PT ;  /* 0x000000ff03ff7812 */ /* 0x000fe2000780c0ff */
[----:B------:R-:W-:-:S12]  /*61f0*/  IMAD.MOV.U32 R91, RZ, RZ, R0 ;  /* 0x000000ffff5b7224 */ /* 0x000fd800078e0000 */
[----:B------:R-:W-:Y:S05]  /*6200*/  @P0 BRA `(.L_x_158) ;  /* 0xffffffac00400947 */ /* 0x000fea000383ffff */
[----:B------:R-:W-:Y:S05]  /*6210*/  EXIT ;  /* 0x000000000000794d */ /* 0x000fea0003800000 */
.L_x_3:
[----:B0-----:R-:W-:Y:S01]  /*6220*/  ULDC.64 UR4, c[0x0][0x650] ;  /* 0x0001940000047ab9 */ /* 0x001fe20000000a00 */
        /* <DEDUP_REMOVED lines=25> */
.L_x_160:
[--C-:B------:R-:W-:Y:S01]  /*63c0*/  SHF.R.U64 R12, R10, R14, R11.reuse ;  /* 0x0000000e0a0c7219 */ /* 0x100fe2000000120b */
[----:B------:R-:W0:Y:S01]  /*63d0*/  LDC R22, c[0x0][0x618] ;  /* 0x00018600ff167b82 */ /* 0x000e220000000800 */
[----:B------:R-:W-:Y:S01]  /*63e0*/  I2FP.F32.U32 R6, R4 ;  /* 0x0000000400067245 */ /* 0x000fe20000201000 */
[----:B------:R-:W-:Y:S01]  /*63f0*/  ULDC UR4, c[0x0][0x150] ;  /* 0x0000540000047ab9 */ /* 0x000fe20000000800 */
[----:B------:R-:W-:Y:S02]  /*6400*/  SHF.R.U32.HI R5, RZ, R14, R11 ;  /* 0x0000000eff057219 */ /* 0x000fe4000001160b */
[----:B------:R-:W-:Y:S01]  /*6410*/  IADD3 R9, P0, RZ, -R12, RZ ;  /* 0x8000000cff097210 */ /* 0x000fe20007f1e0ff */
[----:B------:R-:W-:Y:S01]  /*6420*/  FMUL R11, R6, UR4 ;  /* 0x00000004060b7c20 */ /* 0x000fe20008400000 */
[----:B------:R-:W-:Y:S01]  /*6430*/  ULDC UR4, c[0x0][0x154] ;  /* 0x0000550000047ab9 */ /* 0x000fe20000000800 */
[----:B------:R-:W1:Y:S02]  /*6440*/  LDC.64 R24, c[0x0][0x640] ;  /* 0x00019000ff187b82 */ /* 0x000e640000000a00 */
[----:B------:R-:W-:-:S02]  /*6450*/  IMAD.X R5, RZ, RZ, ~R5, P0 ;  /* 0x000000ffff057224 */ /* 0x000fc400000e0e05 */
[----:B------:R-:W2:Y:S01]  /*6460*/  F2I.U32.TRUNC.NTZ R11, R11 ;  /* 0x0000000b000b7305 */ /* 0x000ea2000020f000 */
[----:B------:R-:W-:-:S03]  /*6470*/  IMAD.WIDE.U32 R6, R9, R20, R16 ;  /* 0x0000001409067225 */ /* 0x000fc600078e0010 */
[----:B------:R-:W3:Y:S01]  /*6480*/  LDC R13, c[0x0][0x144] ;  /* 0x00005100ff0d7b82 */ /* 0x000ee20000000800 */
[----:B------:R-:W-:-:S04]  /*6490*/  IMAD R8, R5, R20, RZ ;  /* 0x0000001405087224 */ /* 0x000fc800078e02ff */
[----:B------:R-:W-:Y:S02]  /*64a0*/  IMAD R5, R9, R21, R8 ;  /* 0x0000001509057224 */ /* 0x000fe400078e0208 */
[----:B------:R-:W-:Y:S01]  /*64b0*/  IMAD.MOV.U32 R8, RZ, RZ, -0x1 ;  /* 0xffffffffff087424 */ /* 0x000fe200078e00ff */
[----:B------:R-:W4:Y:S01]  /*64c0*/  LDC R14, c[0x0][0x608] ;  /* 0x00018200ff0e7b82 */ /* 0x000f220000000800 */
[----:B------:R-:W-:Y:S01]  /*64d0*/  IMAD.IADD R5, R7, 0x1, R5 ;  /* 0x0000000107057824 */ /* 0x000fe200078e0205 */
[----:B------:R-:W-:-:S04]  /*64e0*/  I2FP.F32.U32 R7, R3 ;  /* 0x0000000300077245 */ /* 0x000fc80000201000 */
[-C--:B0-----:R-:W-:Y:S01]  /*64f0*/  SHF.R.U64 R10, R6, R22.reuse, R5 ;  /* 0x00000016060a7219 */ /* 0x081fe20000001205 */
[----:B--2---:R-:W-:Y:S01]  /*6500*/  IMAD.MOV R6, RZ, RZ, -R11 ;  /* 0x000000ffff067224 */ /* 0x004fe200078e0a0b */
[----:B------:R-:W0:Y:S01]  /*6510*/  LDC R9, c[0x0][0x658] ;  /* 0x00019600ff097b82 */ /* 0x000e220000000800 */
[----:B-1----:R-:W-:Y:S01]  /*6520*/  ISETP.NE.U32.AND P0, PT, R24, RZ, PT ;  /* 0x000000ff1800720c */ /* 0x002fe20003f05070 */
[----:B------:R-:W-:Y:S01]  /*6530*/  FMUL R7, R7, UR4 ;  /* 0x0000000407077c20 */ /* 0x000fe20008400000 */
[----:B------:R-:W-:Y:S02]  /*6540*/  SHF.R.U32.HI R5, RZ, R22, R5 ;  /* 0x00000016ff057219 */ /* 0x000fe40000011605 */
[----:B------:R-:W-:-:S03]  /*6550*/  ISETP.NE.AND.EX P0, PT, R25, RZ, PT, P0 ;  /* 0x000000ff1900720c */ /* 0x000fc60003f05300 */
[----:B------:R-:W1:Y:S01]  /*6560*/  LDC R20, c[0x0][0x148] ;  /* 0x00005200ff147b82 */ /* 0x000e620000000800 */
[----:B---3--:R-:W-:Y:S02]  /*6570*/  IMAD R23, R13, R6, R4 ;  /* 0x000000060d177224 */ /* 0x008fe400078e0204 */
[----:B------:R-:W-:-:S05]  /*6580*/  IMAD.MOV.U32 R6, RZ, RZ, 0x1 ;  /* 0x00000001ff067424 */ /* 0x000fca00078e00ff */
[----:B------:R-:W2:Y:S01]  /*6590*/  LDC R21, c[0x0][0x600] ;  /* 0x00018000ff157b82 */ /* 0x000ea20000000800 */
[-CC-:B----4-:R-:W-:Y:S02]  /*65a0*/  SHF.R.U64 R13, R10, R14.reuse, R5.reuse ;  /* 0x0000000e0a0d7219 */ /* 0x190fe40000001205 */
[----:B------:R-:W-:Y:S02]  /*65b0*/  SHF.R.U32.HI R4, RZ, R14, R5 ;  /* 0x0000000eff047219 */ /* 0x000fe40000011605 */
[----:B------:R3:W4:Y:S03]  /*65c0*/  F2I.U32.TRUNC.NTZ R14, R7 ;  /* 0x00000007000e7305 */ /* 0x000726000020f000 */
[----:B------:R-:W1:Y:S01]  /*65d0*/  LDC R26, c[0x0][0x648] ;  /* 0x00019200ff1a7b82 */ /* 0x000e620000000800 */
[-C--:B0-----:R-:W-:Y:S02]  /*65e0*/  SHF.R.U64 R15, R13, R9.reuse, R4 ;  /* 0x000000090d0f7219 */ /* 0x081fe40000001204 */
[----:B------:R-:W-:-:S02]  /*65f0*/  SHF.L.U32 R8, R8, R9, RZ ;  /* 0x0000000908087219 */ /* 0x000fc400000006ff */
[-C--:B------:R-:W-:Y:S01]  /*6600*/  SHF.R.U32.HI R5, RZ, R9.reuse, R4 ;  /* 0x00000009ff057219 */ /* 0x080fe20000011604 */
[----:B------:R-:W-:Y:S01]  /*6610*/  IMAD.MOV.U32 R4, RZ, RZ, R15 ;  /* 0x000000ffff047224 */ /* 0x000fe200078e000f */
[----:B------:R-:W-:Y:S01]  /*6620*/  SHF.L.U32 R22, R6, R9, RZ ;  /* 0x0000000906167219 */ /* 0x000fe200000006ff */
[----:B------:R-:W0:Y:S01]  /*6630*/  LDC R27, c[0x0][0x638] ;  /* 0x00018e00ff1b7b82 */ /* 0x000e220000000800 */
[----:B------:R-:W-:-:S07]  /*6640*/  LOP3.LUT R28, RZ, R8, RZ, 0x33, !PT ;  /* 0x00000008ff1c7212 */ /* 0x000fce00078e33ff */
        /* <DEDUP_REMOVED lines=12> */
.L_x_161:
[----:B------:R-:W-:Y:S01]  /*6710*/  ISETP.NE.AND P0, PT, R2, 0x1, PT ;  /* 0x000000010200780c */ /* 0x000fe20003f05270 */
[----:B--2---:R-:W-:Y:S01]  /*6720*/  VIADD R7, R21, 0xffffffff ;  /* 0xffffffff15077836 */ /* 0x004fe20000000000 */
[----:B-1----:R-:W-:Y:S01]  /*6730*/  SHF.R.U64 R5, R4, R26, R5 ;  /* 0x0000001a04057219 */ /* 0x002fe20000001205 */
[----:B------:R-:W-:Y:S01]  /*6740*/  IMAD.MOV R14, RZ, RZ, -R14 ;  /* 0x000000ffff0e7224 */ /* 0x000fe200078e0a0e */
[----:B------:R-:W-:Y:S01]  /*6750*/  LOP3.LUT R4, R13, R28, RZ, 0xc0, !PT ;  /* 0x0000001c0d047212 */ /* 0x000fe200078ec0ff */
[----:B------:R-:W-:Y:S01]  /*6760*/  IMAD.MOV.U32 R8, RZ, RZ, R12 ;  /* 0x000000ffff087224 */ /* 0x000fe200078e000c */
[----:B------:R-:W-:Y:S01]  /*6770*/  LOP3.LUT R10, R10, R7, RZ, 0xc0, !PT ;  /* 0x000000070a0a7212 */ /* 0x000fe200078ec0ff */
[----:B------:R-:W-:Y:S02]  /*6780*/  IMAD.MOV R6, RZ, RZ, -R5 ;  /* 0x000000ffff067224 */ /* 0x000fe400078e0a05 */
[----:B------:R-:W-:-:S04]  /*6790*/  IMAD R4, R22, R5, R4 ;  /* 0x0000000516047224 */ /* 0x000fc800078e0204 */
[----:B------:R-:W-:Y:S02]  /*67a0*/  @P0 IMAD R23, R20, R14, R3 ;  /* 0x0000000e14170224 */ /* 0x000fe400078e0203 */
[----:B0-----:R-:W-:Y:S02]  /*67b0*/  IMAD R3, R6, R27, R15 ;  /* 0x0000001b06037224 */ /* 0x001fe400078e020f */
[----:B------:R-:W-:Y:S02]  /*67c0*/  IMAD R7, R4, R29, R23 ;  /* 0x0000001d04077224 */ /* 0x000fe400078e0217 */
[----:B------:R-:W-:Y:S02]  /*67d0*/  IMAD R4, R3, R21, R10 ;  /* 0x0000001503047224 */ /* 0x000fe400078e020a */
[----:B------:R-:W-:-:S03]  /*67e0*/  IMAD.MOV.U32 R6, RZ, RZ, 0x1 ;  /* 0x00000001ff067424 */ /* 0x000fc600078e00ff */
[----:B------:R-:W-:Y:S02]  /*67f0*/  SEL R9, R4, R7, !P0 ;  /* 0x0000000704097207 */ /* 0x000fe40004000000 */
[----:B------:R-:W-:-:S07]  /*6800*/  SEL R7, R7, R4, !P0 ;  /* 0x0000000407077207 */ /* 0x000fce0004000000 */
.L_x_159:
[----:B------:R-:W-:-:S08]  /*6810*/  NOP ;  /* 0x0000000000007918 */ /* 0x000fd00000000000 */
[----:B------:R-:W0:-:S00]  /*6820*/  USETMAXREG.DEALLOC.CTAPOOL 0x28 ;  /* 0x00000028000079c8 */ /* 0x000e0000080e0500 */
[----:B0-----:R-:W-:-:S13]  /*6830*/  ISETP.NE.AND P0, PT, R0, RZ, PT ;  /* 0x000000ff0000720c */ /* 0x001fda0003f05270 */
[----:B------:R-:W-:Y:S05]  /*6840*/  @P0 EXIT ;  /* 0x000000000000094d */ /* 0x000fea0003800000 */
[----:B------:R-:W-:Y:S01]  /*6850*/  LOP3.LUT P0, RZ, R6, 0xff, RZ, 0xc0, !PT ;  /* 0x000000ff06ff7812 */ /* 0x000fe2000780c0ff */
[----:B------:R-:W-:Y:S02]  /*6860*/  IMAD.MOV.U32 R0, RZ, RZ, 0x1 ;  /* 0x00000001ff007424 */ /* 0x000fe400078e00ff */
[----:B------:R-:W-:-:S10]  /*6870*/  IMAD.MOV.U32 R12, RZ, RZ, RZ ;  /* 0x000000ffff0c7224 */ /* 0x000fd400078e00ff */
[----:B------:R-:W-:Y:S05]  /*6880*/  @!P0 BRA `(.L_x_162) ;  /* 0x0000000c00288947 */ /* 0x000fea0003800000 */
[----:B------:R-:W0:Y:S01]  /*6890*/  LDC R0, c[0x0][0x28c] ;  /* 0x0000a300ff007b82 */ /* 0x000e220000000800 */
[----:B------:R-:W-:Y:S01]  /*68a0*/  ULDC UR5, c[0x0][0x600] ;  /* 0x0001800000057ab9 */ /* 0x000fe20000000800 */
[----:B------:R-:W-:Y:S01]  /*68b0*/  ULDC UR4, c[0x0][0xc] ;  /* 0x0000030000047ab9 */ /* 0x000fe20000000800 */
[----:B------:R-:W-:Y:S01]  /*68c0*/  UIADD3 UR16, UR5, -0x1, URZ ;  /* 0xffffffff05107890 */ /* 0x000fe2000fffe03f */
[C---:B------:R-:W-:Y:S01]  /*68d0*/  LOP3.LUT P2, RZ, R18.reuse, 0x7f, RZ, 0xc0, !PT ;  /* 0x0000007f12ff7812 */ /* 0x040fe2000784c0ff */
[----:B------:R-:W-:Y:S01]  /*68e0*/  ULDC UR6, c[0x0][0x658] ;  /* 0x0001960000067ab9 */ /* 0x000fe20000000800 */
[----:B------:R-:W-:Y:S01]  /*68f0*/  ULDC UR5, c[0x0][0x10] ;  /* 0x0000040000057ab9 */ /* 0x000fe20000000800 */
[----:B------:R-:W-:Y:S01]  /*6900*/  UMOV UR7, 0xffffffff ;  /* 0xffffffff00077882 */ /* 0x000fe20000000000 */
[----:B------:R-:W-:Y:S01]  /*6910*/  UMOV UR8, 0x1 ;  /* 0x0000000100087882 */ /* 0x000fe20000000000 */
[----:B------:R-:W-:Y:S01]  /*6920*/  UIMAD.WIDE.U32 UR4, UR4, UR5, URZ ;  /* 0x00000005040472a5 */ /* 0x000fe2000f8e003f */
[----:B------:R-:W-:Y:S01]  /*6930*/  LOP3.LUT P0, RZ, R18, 0x1f, RZ, 0xc0, !PT ;  /* 0x0000001f12ff7812 */ /* 0x000fe2000780c0ff */
[----:B------:R-:W-:Y:S01]  /*6940*/  USHF.L.U32 UR7, UR7, UR6, URZ ;  /* 0x0000000607077299 */ /* 0x000fe2000800063f */
[----:B------:R-:W-:Y:S01]  /*6950*/  BSSY B0, `(.L_x_162) ;  /* 0x00000bd000007945 */ /* 0x000fe20003800000 */
[----:B------:R-:W-:Y:S01]  /*6960*/  USHF.L.U32 UR18, UR8, UR6, URZ ;  /* 0x0000000608127299 */ /* 0x000fe2000800063f */
[----:B------:R-:W-:Y:S01]  /*6970*/  IMAD.MOV.U32 R13, RZ, RZ, 0x1 ;  /* 0x00000001ff0d7424 */ /* 0x000fe200078e00ff */
[----:B------:R-:W-:Y:S01]  /*6980*/  LOP3.LUT R11, R19, 0x2, RZ, 0xfc, !PT ;  /* 0x00000002130b7812 */ /* 0x000fe200078efcff */
[----:B------:R-:W-:Y:S01]  /*6990*/  ULDC UR6, c[0x0][0x14] ;  /* 0x0000050000067ab9 */ /* 0x000fe20000000800 */
[----:B------:R-:W-:Y:S01]  /*69a0*/  PLOP3.LUT P0, PT, P0, P2, PT, 0x8a, 0x0 ;  /* 0x000000000000781c */ /* 0x000fe20000705172 */
[----:B------:R-:W-:Y:S01]  /*69b0*/  UIMAD.WIDE.U32 UR20, UR4, UR6, URZ ;  /* 0x00000006041472a5 */ /* 0x000fe2000f8e003f */
[----:B------:R-:W-:Y:S01]  /*69c0*/  IMAD.MOV.U32 R12, RZ, RZ, RZ ;  /* 0x000000ffff0c7224 */ /* 0x000fe200078e00ff */
[----:B------:R-:W-:-:S02]  /*69d0*/  UIMAD UR13, UR5, UR6, URZ ;  /* 0x00000006050d72a4 */ /* 0x000fc4000f8e023f */
[----:B------:R-:W-:Y:S01]  /*69e0*/  ULOP3.LUT UR17, URZ, UR7, URZ, 0x33, !UPT ;  /* 0x000000073f117292 */ /* 0x000fe2000f8e333f */
[----:B0-----:R-:W-:Y:S01]  /*69f0*/  VIADD R0, R0, 0x1f ;  /* 0x0000001f00007836 */ /* 0x001fe20000000000 */
[----:B------:R-:W-:Y:S01]  /*6a00*/  UIADD3 UR13, UR21, UR13, URZ ;  /* 0x0000000d150d7290 */ /* 0x000fe2000fffe03f */
[----:B------:R-:W-:-:S03]  /*6a10*/  ULDC.64 UR22, c[0x0][0x198] ;  /* 0x0000660000167ab9 */ /* 0x000fc60000000a00 */
[----:B------:R-:W-:-:S04]  /*6a20*/  SHF.R.S32.HI R3, RZ, 0x1f, R0 ;  /* 0x0000001fff037819 */ /* 0x000fc80000011400 */
[----:B------:R-:W-:Y:S01]  /*6a30*/  LEA.HI R3, R3, R0, RZ, 0x5 ;  /* 0x0000000003037211 */ /* 0x000fe200078f28ff */
[----:B------:R-:W-:-:S03]  /*6a40*/  IMAD.MOV.U32 R0, RZ, RZ, 0x1 ;  /* 0x00000001ff007424 */ /* 0x000fc600078e00ff */
[----:B------:R-:W-:-:S05]  /*6a50*/  SHF.R.S32.HI R3, RZ, 0x5, R3 ;  /* 0x00000005ff037819 */ /* 0x000fca0000011403 */
[----:B------:R-:W-:-:S07]  /*6a60*/  VIADD R10, R3, 0x1 ;  /* 0x00000001030a7836 */ /* 0x000fce0000000000 */
.L_x_174:
[----:B------:R-:W-:-:S03]  /*6a70*/  UMOV UR4, 0xffffffff ;  /* 0xffffffff00047882 */ /* 0x000fc60000000000 */
[----:B------:R-:W-:Y:S05]  /*6a80*/  BRA.DIV UR4, `(.L_x_163) ;  /* 0x0000000e04707947 */ /* 0x000fea000b800000 */
[----:B------:R-:W-:-:S13]  /*6a90*/  ELECT P6, URZ, PT ;  /* 0x00000000003f782f */ /* 0x000fda00038c0000 */
.L_x_184:
[----:B------:R-:W0:Y:S01]  /*6aa0*/  LDC R4, c[0x0][0x28c] ;  /* 0x0000a300ff047b82 */ /* 0x000e220000000800 */
[----:B------:R-:W-:Y:S01]  /*6ab0*/  BSSY B1, `(.L_x_164) ;  /* 0x0000035000017945 */ /* 0x000fe20003800000 */
[----:B0-----:R-:W-:-:S13]  /*6ac0*/  ISETP.LT.OR P6, PT, R4, 0x1, !P6 ;  /* 0x000000010400780c */ /* 0x001fda00077c1670 */
[----:B------:R-:W-:Y:S05]  /*6ad0*/  @P6 BRA `(.L_x_165) ;  /* 0x0000000000c86947 */ /* 0x000fea0003800000 */
[----:B------:R-:W-:Y:S02]  /*6ae0*/  IMAD.SHL.U32 R15, R9, 0x80, RZ ;  /* 0x00000080090f7824 */ /* 0x000fe400078e00ff */
[----:B------:R-:W-:Y:S02]  /*6af0*/  IMAD.SHL.U32 R18, R7, 0x80, RZ ;  /* 0x0000008007127824 */ /* 0x000fe400078e00ff */
[----:B------:R-:W-:Y:S02]  /*6b00*/  IMAD.MOV.U32 R20, RZ, RZ, RZ ;  /* 0x000000ffff147224 */ /* 0x000fe400078e00ff */
[----:B------:R-:W-:Y:S02]  /*6b10*/  IMAD.MOV.U32 R4, RZ, RZ, R10 ;  /* 0x000000ffff047224 */ /* 0x000fe400078e000a */
[----:B------:R-:W-:Y:S02]  /*6b20*/  IMAD.MOV.U32 R5, RZ, RZ, R0 ;  /* 0x000000ffff057224 */ /* 0x000fe400078e0000 */
[----:B------:R-:W-:-:S07]  /*6b30*/  IMAD.MOV.U32 R6, RZ, RZ, R12 ;  /* 0x000000ffff067224 */ /* 0x000fce00078e000c */
.L_x_169:
[----:B------:R-:W0:Y:S01]  /*6b40*/  S2R R14, SR_CgaCtaId ;  /* 0x00000000000e7919 */ /* 0x000e220000008800 */
[----:B------:R-:W-:Y:S01]  /*6b50*/  MOV R7, 0x400 ;  /* 0x0000040000077802 */ /* 0x000fe20000000f00 */
[----:B------:R-:W1:Y:S03]  /*6b60*/  @!P2 LDC R9, c[0x0][0x500] ;  /* 0x00014000ff09ab82 */ /* 0x000e660000000800 */
[----:B0-----:R-:W-:Y:S02]  /*6b70*/  LEA R21, R14, R7, 0x18 ;  /* 0x000000070e157211 */ /* 0x001fe400078ec0ff */
[----:B------:R-:W-:-:S03]  /*6b80*/  SHF.L.U32 R7, R5, 0x1f, RZ ;  /* 0x0000001f05077819 */ /* 0x000fc600000006ff */
[----:B------:R-:W-:-:S04]  /*6b90*/  IMAD R14, R6, 0x8, R21 ;  /* 0x00000008060e7824 */ /* 0x000fc800078e0215 */
[----:B------:R-:W0:Y:S02]  /*6ba0*/  SYNCS.PHASECHK.TRANS64.TRYWAIT P1, [R14+URZ+0x18], R7 ;  /* 0x000018070e0075a7 */ /* 0x000e24000802017f */
[----:B01----:R-:W-:Y:S05]  /*6bb0*/  @!P1 BRA `(.L_x_166) ;  /* 0x0000000c00449947 */ /* 0x003fea0003800000 */
.L_x_185:
[----:B0-----:R-:W-:Y:S01]  /*6bc0*/  PRMT R7, R11, 0x9910, RZ ;  /* 0x000099100b077816 */ /* 0x001fe200000000ff */
[----:B------:R0:W-:Y:S03]  /*6bd0*/  @!P2 SYNCS.ARRIVE.TRANS64 RZ, [R14+URZ], R9 ;  /* 0x000000090effa9a7 */ /* 0x0001e6000800003f */
[----:B------:R-:W-:-:S13]  /*6be0*/  ISETP.NE.AND P1, PT, R7, 0x2, PT ;  /* 0x000000020700780c */ /* 0x000fda0003f25270 */
[----:B0-----:R-:W-:Y:S05]  /*6bf0*/  @P1 BRA `(.L_x_167) ;  /* 0x0000000000041947 */ /* 0x001fea0003800000 */
[----:B------:R-:W-:Y:S01]  /*6c00*/  BPT.TRAP 0x1 ;  /* 0x000000040000795c */ /* 0x000fe20000300000 */
.L_x_167:
[----:B------:R-:W-:Y:S05]  /*6c10*/  @P0 BRA `(.L_x_168) ;  /* 0x0000000000040947 */ /* 0x000fea0003800000 */
[----:B------:R-:W-:Y:S01]  /*6c20*/  BPT.TRAP 0x1 ;  /* 0x000000040000795c */ /* 0x000fe20000300000 */
.L_x_168:
[----:B------:R-:W-:Y:S01]  /*6c30*/  IMAD R21, R6, 0x2000, R21 ;  /* 0x0000200006157824 */ /* 0x000fe200078e0215 */
[----:B------:R-:W-:Y:S01]  /*6c40*/  R2UR UR9, R14 ;  /* 0x000000000e0972ca */ /* 0x000fe200000e0000 */
[----:B------:R-:W-:Y:S01]  /*6c50*/  VIADD R4, R4, 0xffffffff ;  /* 0xffffffff04047836 */ /* 0x000fe20000000000 */
[----:B------:R-:W-:Y:S01]  /*6c60*/  UIADD3 UR4, UP0, UR22, 0xf0, URZ ;  /* 0x000000f016047890 */ /* 0x000fe2000ff1e03f */
[----:B------:R-:W-:Y:S01]  /*6c70*/  R2UR UR11, R18 ;  /* 0x00000000120b72ca */ /* 0x000fe200000e0000 */
[----:B------:R-:W-:Y:S01]  /*6c80*/  UIADD3 UR24, UP1, UR22, 0x1f0, URZ ;  /* 0x000001f016187890 */ /* 0x000fe2000ff3e03f */
[----:B------:R-:W-:Y:S01]  /*6c90*/  R2UR UR8, R21 ;  /* 0x00000000150872ca */ /* 0x000fe200000e0000 */
[----:B------:R-:W-:Y:S01]  /*6ca0*/  UIADD3.X UR5, URZ, UR23, URZ, UP0, !UPT ;  /* 0x000000173f057290 */ /* 0x000fe200087fe43f */
[----:B------:R-:W-:Y:S01]  /*6cb0*/  R2UR UR10, R20 ;  /* 0x00000000140a72ca */ /* 0x000fe200000e0000 */
[----:B------:R-:W-:Y:S01]  /*6cc0*/  VIADD R6, R6, 0x1 ;  /* 0x0000000106067836 */ /* 0x000fe20000000000 */
[----:B------:R-:W-:Y:S01]  /*6cd0*/  R2UR UR12, R8 ;  /* 0x00000000080c72ca */ /* 0x000fe200000e0000 */
[----:B------:R-:W-:Y:S01]  /*6ce0*/  UIADD3.X UR25, URZ, UR23, URZ, UP1, !UPT ;  /* 0x000000173f197290 */ /* 0x000fe20008ffe43f */
[----:B------:R-:W-:Y:S01]  /*6cf0*/  R2UR UR19, R15 ;  /* 0x000000000f1372ca */ /* 0x000fe200000e0000 */
[----:B------:R-:W-:Y:S01]  /*6d00*/  UMOV UR6, 0x0 ;  /* 0x0000000000067882 */ /* 0x000fe20000000000 */
[----:B------:R-:W-:Y:S01]  /*6d10*/  ISETP.GT.AND P3, PT, R4, 0x1, PT ;  /* 0x000000010400780c */ /* 0x000fe20003f64270 */
[----:B------:R-:W-:Y:S01]  /*6d20*/  UMOV UR7, 0x10000000 ;  /* 0x1000000000077882 */ /* 0x000fe20000000000 */
[----:B------:R-:W-:Y:S01]  /*6d30*/  ISETP.NE.AND P1, PT, R6, 0x3, PT ;  /* 0x000000030600780c */ /* 0x000fe20003f25270 */
[----:B------:R-:W-:-:S02]  /*6d40*/  VIADD R20, R20, 0x20 ;  /* 0x0000002014147836 */ /* 0x000fc40000000000 */
[----:B------:R-:W-:Y:S01]  /*6d50*/  UIADD3 UR14, UR8, 0x100, URZ ;  /* 0x00000100080e7890 */ /* 0x000fe2000fffe03f */
[----:B------:R-:W-:Y:S01]  /*6d60*/  SEL R14, RZ, 0x1, P1 ;  /* 0x00000001ff0e7807 */ /* 0x000fe20000800000 */
[----:B------:R-:W-:Y:S01]  /*6d70*/  UIADD3 UR15, UR8, 0x6100, URZ ;  /* 0x00006100080f7890 */ /* 0x000fe2000fffe03f */
[----:B------:R-:W-:Y:S02]  /*6d80*/  SEL R6, R6, RZ, P1 ;  /* 0x000000ff06067207 */ /* 0x000fe40000800000 */
[----:B------:R-:W-:Y:S02]  /*6d90*/  LOP3.LUT R5, R5, R14, RZ, 0x3c, !PT ;  /* 0x0000000e05057212 */ /* 0x000fe400078e3cff */
[----:B------:R-:W-:Y:S02]  /*6da0*/  UMOV UR8, UR14 ;  /* 0x0000000e00087c82 */ /* 0x000fe40008000000 */
[----:B------:R0:W-:Y:S02]  /*6db0*/  UTMALDG.3D [UR8], [UR4], desc[UR6] ;  /* 0x00000608040075b4 */ /* 0x0001e40008011000 */
[----:B0-----:R-:W-:Y:S01]  /*6dc0*/  UMOV UR8, UR15 ;  /* 0x0000000f00087c82 */ /* 0x001fe20008000000 */
[----:B------:R-:W-:-:S02]  /*6dd0*/  UMOV UR11, UR19 ;  /* 0x00000013000b7c82 */ /* 0x000fc40008000000 */
[----:B------:R0:W-:Y:S02]  /*6de0*/  UTMALDG.3D [UR8], [UR24], desc[UR6] ;  /* 0x00000608180075b4 */ /* 0x0001e40008011000 */
[----:B0-----:R-:W-:Y:S05]  /*6df0*/  @P3 BRA `(.L_x_169) ;  /* 0xfffffffc00503947 */ /* 0x001fea000383ffff */
.L_x_165:
[----:B------:R-:W-:Y:S05]  /*6e00*/  BSYNC B1 ;  /* 0x0000000000017941 */ /* 0x000fea0003800000 */
.L_x_164:
[----:B------:R-:W-:Y:S01]  /*6e10*/  LOP3.LUT P3, RZ, R13, 0xff, RZ, 0xc0, !PT ;  /* 0x000000ff0dff7812 */ /* 0x000fe2000786c0ff */
[----:B------:R-:W-:Y:S01]  /*6e20*/  IMAD.IADD R12, R3, 0x1, R12 ;  /* 0x00000001030c7824 */ /* 0x000fe200078e020c */
[----:B------:R-:W-:Y:S01]  /*6e30*/  IADD3 R16, P4, R16, UR20, RZ ;  /* 0x0000001410107c10 */ /* 0x000fe2000ff9e0ff */
[----:B------:R-:W-:Y:S01]  /*6e40*/  ULDC.64 UR4, c[0x0][0x650] ;  /* 0x0001940000047ab9 */ /* 0x000fe20000000a00 */
[----:B------:R-:W-:Y:S01]  /*6e50*/  BSSY B1, `(.L_x_170) ;  /* 0x000006a000017945 */ /* 0x000fe20003800000 */
[----:B------:R-:W-:Y:S01]  /*6e60*/  IMAD.MOV.U32 R9, RZ, RZ, -0x1 ;  /* 0xffffffffff097424 */ /* 0x000fe200078e00ff */
[----:B------:R-:W-:Y:S01]  /*6e70*/  ISETP.GT.U32.AND P1, PT, R12, 0x2, PT ;  /* 0x000000020c00780c */ /* 0x000fe20003f24070 */
[----:B------:R-:W-:Y:S01]  /*6e80*/  IMAD.MOV.U32 R8, RZ, RZ, -0x1 ;  /* 0xffffffffff087424 */ /* 0x000fe200078e00ff */
[----:B------:R-:W-:Y:S02]  /*6e90*/  IADD3.X R17, R17, UR13, RZ, P4, !PT ;  /* 0x0000000d11117c10 */ /* 0x000fe4000a7fe4ff */
[----:B------:R-:W-:-:S02]  /*6ea0*/  ISETP.LT.U32.AND P1, PT, R3, 0x3, P1 ;  /* 0x000000030300780c */ /* 0x000fc40000f21070 */
[----:B------:R-:W-:Y:S01]  /*6eb0*/  PRMT R13, RZ, 0x7610, R13 ;  /* 0x00007610ff0d7816 */ /* 0x000fe2000000000d */
[----:B------:R-:W0:Y:S01]  /*6ec0*/  @P3 S2R R5, SR_CgaCtaId ;  /* 0x0000000000053919 */ /* 0x000e220000008800 */
[----:B------:R-:W-:-:S04]  /*6ed0*/  @P3 MOV R4, 0x400 ;  /* 0x0000040000043802 */ /* 0x000fc80000000f00 */
[----:B0-----:R-:W-:Y:S01]  /*6ee0*/  @P3 LEA R6, R5, R4, 0x18 ;  /* 0x0000000405063211 */ /* 0x001fe200078ec0ff */
[----:B------:R-:W-:-:S03]  /*6ef0*/  IMAD.WIDE.U32 R4, R12, -0x55555555, RZ ;  /* 0xaaaaaaab0c047825 */ /* 0x000fc600078e00ff */
[----:B------:R0:W-:Y:S01]  /*6f00*/  @P3 SYNCS.ARRIVE.TRANS64.A1T0 RZ, [R6+URZ+0x48], RZ ;  /* 0x000048ff06ff39a7 */ /* 0x0001e2000810003f */
[----:B------:R-:W-:Y:S02]  /*6f10*/  ISETP.GE.U32.AND P3, PT, R3, 0x3, PT ;  /* 0x000000030300780c */ /* 0x000fe40003f66070 */
[----:B------:R-:W-:Y:S02]  /*6f20*/  SHF.R.U32.HI R7, RZ, 0x1, R5 ;  /* 0x00000001ff077819 */ /* 0x000fe40000011605 */
[----:B------:R-:W-:Y:S02]  /*6f30*/  SEL R5, RZ, 0x1, !P1 ;  /* 0x00000001ff057807 */ /* 0x000fe40004800000 */
[----:B------:R-:W-:Y:S01]  /*6f40*/  ISETP.GE.U32.AND P1, PT, R16, UR4, PT ;  /* 0x0000000410007c0c */ /* 0x000fe2000bf26070 */
[----:B------:R-:W-:Y:S01]  /*6f50*/  IMAD R12, R7, -0x3, R12 ;  /* 0xfffffffd070c7824 */ /* 0x000fe200078e020c */
[----:B------:R-:W-:Y:S02]  /*6f60*/  LOP3.LUT R0, R0, R5, RZ, 0x3c, !PT ;  /* 0x0000000500007212 */ /* 0x000fe400078e3cff */
[----:B------:R-:W-:-:S02]  /*6f70*/  ISETP.GE.U32.AND.EX P1, PT, R17, UR5, PT, P1 ;  /* 0x0000000511007c0c */ /* 0x000fc4000bf26110 */
[----:B------:R-:W-:Y:S02]  /*6f80*/  PRMT R4, RZ, 0x7610, R4 ;  /* 0x00007610ff047816 */ /* 0x000fe40000000004 */
[----:B------:R-:W-:Y:S01]  /*6f90*/  @P3 LOP3.LUT R0, R0, 0x1, R7, 0x78, !PT ;  /* 0x0000000100003812 */ /* 0x000fe200078e7807 */
[----:B------:R-:W-:-:S08]  /*6fa0*/  IMAD.MOV.U32 R7, RZ, RZ, -0x1 ;  /* 0xffffffffff077424 */ /* 0x000fd000078e00ff */
[----:B0-----:R-:W-:Y:S05]  /*6fb0*/  @P1 BRA `(.L_x_171) ;  /* 0x00000004004c1947 */ /* 0x001fea0003800000 */
[----:B------:R-:W-:Y:S01]  /*6fc0*/  ULDC.64 UR4, c[0x0][0x628] ;  /* 0x00018a0000047ab9 */ /* 0x000fe20000000a00 */
[----:B------:R-:W0:Y:S01]  /*6fd0*/  S2R R15, SR_CTAID.X ;  /* 0x00000000000f7919 */ /* 0x000e220000002500 */
[----:B------:R-:W-:Y:S01]  /*6fe0*/  ISETP.NE.U32.AND P1, PT, RZ, UR4, PT ;  /* 0x00000004ff007c0c */ /* 0x000fe2000bf25070 */
[----:B------:R-:W-:Y:S01]  /*6ff0*/  ULDC UR7, c[0x0][0x630] ;  /* 0x00018c0000077ab9 */ /* 0x000fe20000000800 */
[----:B------:R-:W-:Y:S01]  /*7000*/  IMAD.MOV.U32 R4, RZ, RZ, R16 ;  /* 0x000000ffff047224 */ /* 0x000fe200078e0010 */
[----:B------:R-:W1:Y:S01]  /*7010*/  S2R R14, SR_CTAID.Y ;  /* 0x00000000000e7919 */ /* 0x000e620000002600 */
[----:B------:R-:W-:Y:S01]  /*7020*/  ISETP.NE.AND.EX P1, PT, RZ, UR5, PT, P1 ;  /* 0x00000005ff007c0c */ /* 0x000fe2000bf25310 */
[----:B------:R-:W-:-:S12]  /*7030*/  IMAD.MOV.U32 R5, RZ, RZ, R17 ;  /* 0x000000ffff057224 */ /* 0x000fd800078e0011 */
[----:B------:R-:W-:Y:S05]  /*7040*/  @!P1 BRA `(.L_x_172) ;  /* 0x0000000000289947 */ /* 0x000fea0003800000 */
[----:B------:R-:W-:Y:S02]  /*7050*/  ULDC UR6, c[0x0][0x634] ;  /* 0x00018d0000067ab9 */ /* 0x000fe40000000800 */
[----:B------:R-:W-:-:S05]  /*7060*/  IADD3 R9, P1, R16, UR6, RZ ;  /* 0x0000000610097c10 */ /* 0x000fca000ff3e0ff */
[----:B------:R-:W-:-:S04]  /*7070*/  IMAD.X R21, RZ, RZ, R17, P1 ;  /* 0x000000ffff157224 */ /* 0x000fc800008e0611 */
[----:B------:R-:W-:-:S04]  /*7080*/  IMAD.WIDE.U32 R6, R21, UR4, RZ ;  /* 0x0000000415067c25 */ /* 0x000fc8000f8e00ff */
[----:B------:R-:W-:-:S04]  /*7090*/  IMAD.WIDE.U32 R6, P1, R9, UR5, R6 ;  /* 0x0000000509067c25 */ /* 0x000fc8000f820006 */
[----:B------:R-:W-:-:S04]  /*70a0*/  IMAD.WIDE.U32 R8, R9, UR4, RZ ;  /* 0x0000000409087c25 */ /* 0x000fc8000f8e00ff */
[----:B------:R-:W-:Y:S01]  /*70b0*/  IMAD.X R5, RZ, RZ, RZ, P1 ;  /* 0x000000ffff057224 */ /* 0x000fe200008e06ff */
[----:B------:R-:W-:Y:S01]  /*70c0*/  IADD3 RZ, P1, R9, R6, RZ ;  /* 0x0000000609ff7210 */ /* 0x000fe20007f3e0ff */
[----:B------:R-:W-:-:S04]  /*70d0*/  IMAD.MOV.U32 R4, RZ, RZ, R7 ;  /* 0x000000ffff047224 */ /* 0x000fc800078e0007 */
[----:B------:R-:W-:-:S08]  /*70e0*/  IMAD.WIDE.U32.X R4, R21, UR5, R4, P1 ;  /* 0x0000000515047c25 */ /* 0x000fd000088e0404 */
.L_x_172:
[--C-:B------:R-:W-:Y:S01]  /*70f0*/  SHF.R.U64 R8, R4, UR7, R5.reuse ;  /* 0x0000000704087c19 */ /* 0x100fe20008001205 */
[----:B------:R-:W-:Y:S01]  /*7100*/  ULDC.64 UR4, c[0x0][0x620] ;  /* 0x0001880000047ab9 */ /* 0x000fe20000000a00 */
[----:B------:R-:W-:Y:S01]  /*7110*/  SHF.R.U32.HI R4, RZ, UR7, R5 ;  /* 0x00000007ff047c19 */ /* 0x000fe20008011605 */
[----:B------:R-:W2:Y:S01]  /*7120*/  LDC R24, c[0x0][0x144] ;  /* 0x00005100ff187b82 */ /* 0x000ea20000000800 */
[----:B------:R-:W-:Y:S01]  /*7130*/  IADD3 R7, P1, RZ, -R8, RZ ;  /* 0x80000008ff077210 */ /* 0x000fe20007f3e0ff */
[----:B------:R-:W-:Y:S01]  /*7140*/  ULDC.64 UR8, c[0x0][0x640] ;  /* 0x0001900000087ab9 */ /* 0x000fe20000000a00 */
[----:B0-----:R-:W-:Y:S01]  /*7150*/  I2FP.F32.U32 R9, R15 ;  /* 0x0000000f00097245 */ /* 0x001fe20000201000 */
[----:B------:R-:W-:Y:S02]  /*7160*/  ULDC UR6, c[0x0][0x608] ;  /* 0x0001820000067ab9 */ /* 0x000fe40000000800 */
[----:B------:R-:W-:Y:S01]  /*7170*/  IMAD.X R4, RZ, RZ, ~R4, P1 ;  /* 0x000000ffff047224 */ /* 0x000fe200008e0e04 */
[----:B------:R-:W-:Y:S01]  /*7180*/  ISETP.NE.U32.AND P1, PT, RZ, UR8, PT ;  /* 0x00000008ff007c0c */ /* 0x000fe2000bf25070 */
[----:B------:R-:W0:Y:S02]  /*7190*/  LDC R21, c[0x0][0x148] ;  /* 0x00005200ff157b82 */ /* 0x000e240000000800 */
[----:B------:R-:W-:Y:S01]  /*71a0*/  IMAD R6, R4, UR4, RZ ;  /* 0x0000000404067c24 */ /* 0x000fe2000f8e02ff */
[----:B------:R-:W-:Y:S01]  /*71b0*/  ISETP.NE.AND.EX P1, PT, RZ, UR9, PT, P1 ;  /* 0x00000009ff007c0c */ /* 0x000fe2000bf25310 */
[----:B------:R-:W-:Y:S01]  /*71c0*/  IMAD.WIDE.U32 R4, R7, UR4, R16 ;  /* 0x0000000407047c25 */ /* 0x000fe2000f8e0010 */
[----:B------:R-:W-:-:S03]  /*71d0*/  ULDC UR4, c[0x0][0x150] ;  /* 0x0000540000047ab9 */ /* 0x000fc60000000800 */
[----:B------:R-:W-:Y:S02]  /*71e0*/  IMAD R7, R7, UR5, R6 ;  /* 0x0000000507077c24 */ /* 0x000fe4000f8e0206 */
[----:B------:R-:W-:Y:S01]  /*71f0*/  FMUL R6, R9, UR4 ;  /* 0x0000000409067c20 */ /* 0x000fe20008400000 */
[----:B------:R-:W-:Y:S01]  /*7200*/  ULDC UR4, c[0x0][0x618] ;  /* 0x0001860000047ab9 */ /* 0x000fe20000000800 */
[----:B------:R-:W-:Y:S01]  /*7210*/  ULDC UR5, c[0x0][0x154] ;  /* 0x0000550000057ab9 */ /* 0x000fe20000000800 */
[----:B------:R-:W-:-:S03]  /*7220*/  IMAD.IADD R5, R5, 0x1, R7 ;  /* 0x0000000105057824 */ /* 0x000fc600078e0207 */
[----:B------:R-:W3:Y:S02]  /*7230*/  F2I.U32.TRUNC.NTZ R6, R6 ;  /* 0x0000000600067305 */ /* 0x000ee4000020f000 */
[----:B------:R-:W-:Y:S02]  /*7240*/  SHF.R.U64 R9, R4, UR4, R5 ;  /* 0x0000000404097c19 */ /* 0x000fe40008001205 */
[----:B-1----:R-:W-:-:S05]  /*7250*/  I2FP.F32.U32 R4, R14 ;  /* 0x0000000e00047245 */ /* 0x002fca0000201000 */
[----:B------:R-:W-:Y:S01]  /*7260*/  FMUL R22, R4, UR5 ;  /* 0x0000000504167c20 */ /* 0x000fe20008400000 */
[----:B------:R-:W-:Y:S01]  /*7270*/  SHF.R.U32.HI R4, RZ, UR4, R5 ;  /* 0x00000004ff047c19 */ /* 0x000fe20008011605 */
[----:B------:R-:W-:-:S03]  /*7280*/  ULDC UR4, c[0x0][0x658] ;  /* 0x0001960000047ab9 */ /* 0x000fc60000000800 */
[--C-:B------:R-:W-:Y:S01]  /*7290*/  SHF.R.U64 R20, R9, UR6, R4.reuse ;  /* 0x0000000609147c19 */ /* 0x100fe20008001204 */
[----:B------:R-:W1:Y:S01]  /*72a0*/  F2I.U32.TRUNC.NTZ R22, R22 ;  /* 0x0000001600167305 */ /* 0x000e62000020f000 */
[----:B------:R-:W-:Y:S01]  /*72b0*/  SHF.R.U32.HI R5, RZ, UR6, R4 ;  /* 0x00000006ff057c19 */ /* 0x000fe20008011604 */
[----:B---3--:R-:W-:-:S03]  /*72c0*/  IMAD.MOV R6, RZ, RZ, -R6 ;  /* 0x000000ffff067224 */ /* 0x008fc600078e0a06 */
[----:B------:R-:W-:Y:S01]  /*72d0*/  SHF.R.U64 R18, R20, UR4, R5 ;  /* 0x0000000414127c19 */ /* 0x000fe20008001205 */
[----:B--2---:R-:W-:Y:S01]  /*72e0*/  IMAD R15, R24, R6, R15 ;  /* 0x00000006180f7224 */ /* 0x004fe200078e020f */
[----:B------:R-:W-:-:S03]  /*72f0*/  SHF.R.U32.HI R23, RZ, UR4, R5 ;  /* 0x00000004ff177c19 */ /* 0x000fc60008011605 */
[----:B------:R-:W-:Y:S02]  /*7300*/  IMAD.MOV.U32 R4, RZ, RZ, R18 ;  /* 0x000000ffff047224 */ /* 0x000fe400078e0012 */
[----:B------:R-:W-:Y:S01]  /*7310*/  IMAD.MOV.U32 R5, RZ, RZ, R23 ;  /* 0x000000ffff057224 */ /* 0x000fe200078e0017 */
[----:B-1----:R-:W-:Y:S06]  /*7320*/  @!P1 BRA `(.L_x_173) ;  /* 0x0000000000289947 */ /* 0x002fec0003800000 */
[----:B------:R-:W-:Y:S02]  /*7330*/  ULDC UR4, c[0x0][0x64c] ;  /* 0x0001930000047ab9 */ /* 0x000fe40000000800 */
[----:B------:R-:W-:-:S05]  /*7340*/  IADD3 R5, P1, R18, UR4, RZ ;  /* 0x0000000412057c10 */ /* 0x000fca000ff3e0ff */
[----:B------:R-:W-:-:S04]  /*7350*/  IMAD.X R23, RZ, RZ, R23, P1 ;  /* 0x000000ffff177224 */ /* 0x000fc800008e0617 */
[----:B------:R-:W-:-:S04]  /*7360*/  IMAD.WIDE.U32 R6, R23, UR8, RZ ;  /* 0x0000000817067c25 */ /* 0x000fc8000f8e00ff */
[----:B------:R-:W-:-:S04]  /*7370*/  IMAD.WIDE.U32 R6, P1, R5, UR9, R6 ;  /* 0x0000000905067c25 */ /* 0x000fc8000f820006 */
[----:B------:R-:W-:-:S04]  /*7380*/  IMAD.WIDE.U32 R4, R5, UR8, RZ ;  /* 0x0000000805047c25 */ /* 0x000fc8000f8e00ff */
[----:B------:R-:W-:Y:S01]  /*7390*/  IMAD.MOV.U32 R4, RZ, RZ, R7 ;  /* 0x000000ffff047224 */ /* 0x000fe200078e0007 */
[----:B------:R-:W-:Y:S01]  /*73a0*/  IADD3 RZ, P3, R5, R6, RZ ;  /* 0x0000000605ff7210 */ /* 0x000fe20007f7e0ff */
[----:B------:R-:W-:-:S04]  /*73b0*/  IMAD.X R5, RZ, RZ, RZ, P1 ;  /* 0x000000ffff057224 */ /* 0x000fc800008e06ff */
[----:B------:R-:W-:-:S08]  /*73c0*/  IMAD.WIDE.U32.X R4, R23, UR9, R4, P3 ;  /* 0x0000000917047c25 */ /* 0x000fd000098e0404 */
.L_x_173:
[----:B------:R-:W-:Y:S01]  /*73d0*/  ISETP.NE.AND P1, PT, R2, 0x1, PT ;  /* 0x000000010200780c */ /* 0x000fe20003f25270 */
[----:B------:R-:W-:Y:S01]  /*73e0*/  ULDC UR4, c[0x0][0x648] ;  /* 0x0001920000047ab9 */ /* 0x000fe20000000800 */
[----:B------:R-:W-:Y:S01]  /*73f0*/  LOP3.LUT R20, R20, UR17, RZ, 0xc0, !PT ;  /* 0x0000001114147c12 */ /* 0x000fe2000f8ec0ff */
[----:B------:R-:W-:Y:S01]  /*7400*/  IMAD.MOV R22, RZ, RZ, -R22 ;  /* 0x000000ffff167224 */ /* 0x000fe200078e0a16 */
[----:B------:R-:W-:Y:S01]  /*7410*/  SHF.R.U64 R5, R4, UR4, R5 ;  /* 0x0000000404057c19 */ /* 0x000fe20008001205 */
[----:B------:R-:W-:Y:S01]  /*7420*/  ULDC UR4, c[0x0][0x638] ;  /* 0x00018e0000047ab9 */ /* 0x000fe20000000800 */
[----:B------:R-:W-:Y:S01]  /*7430*/  LOP3.LUT R9, R9, UR16, RZ, 0xc0, !PT ;  /* 0x0000001009097c12 */ /* 0x000fe2000f8ec0ff */
[----:B------:R-:W-:Y:S01]  /*7440*/  ULDC UR5, c[0x0][0x610] ;  /* 0x0001840000057ab9 */ /* 0x000fe20000000800 */
[----:B------:R-:W-:Y:S02]  /*7450*/  IMAD.MOV.U32 R4, RZ, RZ, 0x1 ;  /* 0x00000001ff047424 */ /* 0x000fe400078e00ff */
[----:B------:R-:W-:-:S02]  /*7460*/  IMAD.MOV R7, RZ, RZ, -R5 ;  /* 0x000000ffff077224 */ /* 0x000fc400078e0a05 */
[----:B------:R-:W-:Y:S02]  /*7470*/  IMAD R20, R5, UR18, R20 ;  /* 0x0000001205147c24 */ /* 0x000fe4000f8e0214 */
[----:B0-----:R-:W-:Y:S02]  /*7480*/  @P1 IMAD R15, R21, R22, R14 ;  /* 0x00000016150f1224 */ /* 0x001fe400078e020e */
[----:B------:R-:W-:Y:S01]  /*7490*/  IMAD R18, R7, UR4, R18 ;  /* 0x0000000407127c24 */ /* 0x000fe2000f8e0212 */
[----:B------:R-:W-:Y:S01]  /*74a0*/  ULDC UR4, c[0x0][0x600] ;  /* 0x0001800000047ab9 */ /* 0x000fe20000000800 */
[----:B------:R-:W-:Y:S02]  /*74b0*/  IMAD R15, R20, UR5, R15 ;  /* 0x00000005140f7c24 */ /* 0x000fe4000f8e020f */
[----:B------:R-:W-:-:S05]  /*74c0*/  IMAD R18, R18, UR4, R9 ;  /* 0x0000000412127c24 */ /* 0x000fca000f8e0209 */
[----:B------:R-:W-:Y:S02]  /*74d0*/  SEL R9, R18, R15, !P1 ;  /* 0x0000000f12097207 */ /* 0x000fe40004800000 */
[----:B------:R-:W-:-:S07]  /*74e0*/  SEL R7, R15, R18, !P1 ;  /* 0x000000120f077207 */ /* 0x000fce0004800000 */
.L_x_171:
[----:B------:R-:W-:Y:S05]  /*74f0*/  BSYNC B1 ;  /* 0x0000000000017941 */ /* 0x000fea0003800000 */
.L_x_170:
[----:B------:R-:W-:-:S13]  /*7500*/  LOP3.LUT P1, RZ, R4, 0xff, RZ, 0xc0, !PT ;  /* 0x000000ff04ff7812 */ /* 0x000fda000782c0ff */
[----:B------:R-:W-:Y:S05]  /*7510*/  @P1 BRA `(.L_x_174) ;  /* 0xfffffff400541947 */ /* 0x000fea000383ffff */
[----:B------:R-:W-:Y:S05]  /*7520*/  BSYNC B0 ;  /* 0x0000000000007941 */ /* 0x000fea0003800000 */
.L_x_162:
[----:B------:R-:W-:-:S03]  /*7530*/  UMOV UR4, 0xffffffff ;  /* 0xffffffff00047882 */ /* 0x000fc60000000000 */
[----:B------:R-:W-:Y:S05]  /*7540*/  BRA.DIV UR4, `(.L_x_175) ;  /* 0x0000000204f47947 */ /* 0x000fea000b800000 */
[----:B------:R-:W-:-:S13]  /*7550*/  ELECT P6, URZ, PT ;  /* 0x00000000003f782f */ /* 0x000fda00038c0000 */
.L_x_188:
[----:B------:R-:W-:Y:S04]  /*7560*/  BSSY B0, `(.L_x_176) ;  /* 0x0000022000007945 */ /* 0x000fe80003800000 */
[----:B------:R-:W-:Y:S05]  /*7570*/  @!P6 BRA `(.L_x_177) ;  /* 0x000000000080e947 */ /* 0x000fea0003800000 */
[----:B------:R-:W-:-:S04]  /*7580*/  LOP3.LUT R19, R19, 0x2, RZ, 0xfc, !PT ;  /* 0x0000000213137812 */ /* 0x000fc800078efcff */
[----:B------:R-:W-:-:S13]  /*7590*/  ISETP.NE.AND P0, PT, R19, 0x3, PT ;  /* 0x000000031300780c */ /* 0x000fda0003f05270 */
[----:B------:R-:W-:Y:S05]  /*75a0*/  @!P0 BRA `(.L_x_178) ;  /* 0x0000000000048947 */ /* 0x000fea0003800000 */
[----:B------:R-:W-:Y:S01]  /*75b0*/  BPT.TRAP 0x1 ;  /* 0x000000040000795c */ /* 0x000fe20000300000 */
.L_x_178:
[----:B------:R-:W0:Y:S01]  /*75c0*/  S2R R3, SR_CgaCtaId ;  /* 0x0000000000037919 */ /* 0x000e220000008800 */
[----:B------:R-:W-:-:S04]  /*75d0*/  MOV R2, 0x400 ;  /* 0x0000040000027802 */ /* 0x000fc80000000f00 */
[----:B0-----:R-:W-:Y:S02]  /*75e0*/  LEA R3, R3, R2, 0x18 ;  /* 0x0000000203037211 */ /* 0x001fe400078ec0ff */
[----:B------:R-:W-:-:S03]  /*75f0*/  SHF.L.U32 R2, R0, 0x1f, RZ ;  /* 0x0000001f00027819 */ /* 0x000fc600000006ff */
[----:B------:R-:W-:-:S04]  /*7600*/  VIADD R3, R3, 0x18 ;  /* 0x0000001803037836 */ /* 0x000fc80000000000 */
[C---:B------:R-:W-:Y:S02]  /*7610*/  IMAD R7, R12.reuse, 0x8, R3 ;  /* 0x000000080c077824 */ /* 0x040fe400078e0203 */
[----:B------:R-:W-:Y:S02]  /*7620*/  VIADD R12, R12, 0x1 ;  /* 0x000000010c0c7836 */ /* 0x000fe40000000000 */
[----:B------:R-:W0:Y:S03]  /*7630*/  SYNCS.PHASECHK.TRANS64.TRYWAIT P0, [R7+URZ], R2 ;  /* 0x00000002070075a7 */ /* 0x000e26000800017f */
[----:B------:R-:W-:-:S04]  /*7640*/  ISETP.NE.AND P1, PT, R12, 0x3, PT ;  /* 0x000000030c00780c */ /* 0x000fc80003f25270 */
[----:B------:R-:W-:Y:S02]  /*7650*/  SEL R5, RZ, 0x1, P1 ;  /* 0x00000001ff057807 */ /* 0x000fe40000800000 */
[----:B------:R-:W-:Y:S02]  /*7660*/  SEL R12, R12, RZ, P1 ;  /* 0x000000ff0c0c7207 */ /* 0x000fe40000800000 */
[----:B------:R-:W-:-:S03]  /*7670*/  LOP3.LUT R5, R0, R5, RZ, 0x3c, !PT ;  /* 0x0000000500057212 */ /* 0x000fc600078e3cff */
[----:B------:R-:W-:Y:S01]  /*7680*/  IMAD R9, R12, 0x8, R3 ;  /* 0x000000080c097824 */ /* 0x000fe200078e0203 */
[----:B------:R-:W-:Y:S01]  /*7690*/  SHF.L.U32 R4, R5, 0x1f, RZ ;  /* 0x0000001f05047819 */ /* 0x000fe200000006ff */
[----:B0-----:R-:W-:Y:S06]  /*76a0*/  @!P0 BRA `(.L_x_179) ;  /* 0x0000000000bc8947 */ /* 0x001fec0003800000 */
.L_x_189:
[----:B------:R-:W1:Y:S01]  /*76b0*/  SYNCS.PHASECHK.TRANS64.TRYWAIT P0, [R9+URZ], R4 ;  /* 0x00000004090075a7 */ /* 0x000e62000800017f */
[----:B------:R-:W-:-:S05]  /*76c0*/  VIADD R0, R12, 0x1 ;  /* 0x000000010c007836 */ /* 0x000fca0000000000 */
[----:B------:R-:W-:-:S04]  /*76d0*/  ISETP.NE.AND P1, PT, R0, 0x3, PT ;  /* 0x000000030000780c */ /* 0x000fc80003f25270 */
[----:B0-----:R-:W-:Y:S02]  /*76e0*/  SEL R2, RZ, 0x1, P1 ;  /* 0x00000001ff027807 */ /* 0x001fe40000800000 */
[----:B------:R-:W-:Y:S02]  /*76f0*/  SEL R0, R0, RZ, P1 ;  /* 0x000000ff00007207 */ /* 0x000fe40000800000 */
[----:B------:R-:W-:Y:S01]  /*7700*/  LOP3.LUT R2, R5, R2, RZ, 0x3c, !PT ;  /* 0x0000000205027212 */ /* 0x000fe200078e3cff */
[----:B-1----:R-:W-:Y:S06]  /*7710*/  @!P0 BRA `(.L_x_180) ;  /* 0x0000000000b48947 */ /* 0x002fec0003800000 */
.L_x_190:
[----:B------:R-:W-:Y:S01]  /*7720*/  IMAD R3, R0, 0x8, R3 ;  /* 0x0000000800037824 */ /* 0x000fe200078e0203 */
[----:B------:R-:W-:-:S07]  /*7730*/  SHF.L.U32 R0, R2, 0x1f, RZ ;  /* 0x0000001f02007819 */ /* 0x000fce00000006ff */
.L_x_181:
[----:B-1----:R1:W2:Y:S02]  /*7740*/  SYNCS.PHASECHK.TRANS64.TRYWAIT P0, [R3+URZ], R0 ;  /* 0x00000000030075a7 */ /* 0x0022a4000800017f */
[----:B--2---:R-:W-:Y:S05]  /*7750*/  @!P0 NANOSLEEP.SYNCS 0x989680 ;  /* 0x009896800000895d */ /* 0x004fea0003900000 */
[----:B------:R-:W2:Y:S02]  /*7760*/  @!P0 SYNCS.PHASECHK.TRANS64 P0, [R3+URZ], R0 ;  /* 0x00000000030085a7 */ /* 0x000ea4000800007f */
[----:B--2---:R-:W-:Y:S05]  /*7770*/  @!P0 BRA `(.L_x_181) ;  /* 0xfffffffc00f08947 */ /* 0x004fea000383ffff */
.L_x_177:
[----:B------:R-:W-:Y:S05]  /*7780*/  BSYNC B0 ;  /* 0x0000000000007941 */ /* 0x000fea0003800000 */
.L_x_176:
[----:B------:R-:W-:Y:S05]  /*7790*/  EXIT ;  /* 0x000000000000794d */ /* 0x000fea0003800000 */
.L_x_17:
[----:B---3--:R3:W4:Y:S02]  /*77a0*/  SYNCS.PHASECHK.TRANS64.TRYWAIT P1, [R3+URZ], R0 ;  /* 0x00000000030075a7 */ /* 0x008724000802017f */
[----:B----4-:R-:W-:Y:S05]  /*77b0*/  @!P1 NANOSLEEP.SYNCS 0x989680 ;  /* 0x009896800000995d */ /* 0x010fea0003900000 */
[----:B------:R-:W4:Y:S02]  /*77c0*/  @!P1 SYNCS.PHASECHK.TRANS64 P1, [R3+URZ], R0 ;  /* 0x00000000030095a7 */ /* 0x000f24000802007f */
[----:B----4-:R-:W-:Y:S05]  /*77d0*/  @!P1 BRA `(.L_x_17) ;  /* 0xfffffffc00f09947 */ /* 0x010fea000383ffff */
[----:B------:R-:W-:Y:S05]  /*77e0*/  BRA `(.L_x_16) ;  /* 0xffffff9800807947 */ /* 0x000fea000383ffff */
.L_x_22:
[----:B-1----:R-:W-:-:S04]  /*77f0*/  IMAD.U32 R4, RZ, RZ, UR4 ;  /* 0x00000004ff047e24 */ /* 0x002fc8000f8e00ff */
[----:B------:R1:W2:Y:S03]  /*7800*/  SYNCS.PHASECHK.TRANS64.TRYWAIT P1, [R4+URZ], R3 ;  /* 0x00000003040075a7 */ /* 0x0002a6000802017f */
[----:B--2---:R-:W-:Y:S05]  /*7810*/  @!P1 NANOSLEEP.SYNCS 0x989680 ;  /* 0x009896800000995d */ /* 0x004fea0003900000 */
[----:B------:R-:W2:Y:S02]  /*7820*/  @!P1 SYNCS.PHASECHK.TRANS64 P1, [R4+URZ], R3 ;  /* 0x00000003040095a7 */ /* 0x000ea4000802007f */
[----:B--2---:R-:W-:Y:S05]  /*7830*/  @!P1 BRA `(.L_x_22) ;  /* 0xfffffffc00ec9947 */ /* 0x004fea000383ffff */
[----:B------:R-:W-:Y:S05]  /*7840*/  BRA `(.L_x_21) ;  /* 0xffffff9c00207947 */ /* 0x000fea000383ffff */
.L_x_163:
[----:B------:R-:W-:Y:S01]  /*7850*/  BSSY B1, `(.L_x_182) ;  /* 0x0000006000017945 */ /* 0x000fe20003800000 */
[----:B------:R-:W-:-:S07]  /*7860*/  IMAD.MOV.U32 R15, RZ, RZ, -0x1 ;  /* 0xffffffffff0f7424 */ /* 0x000fce00078e00ff */
[----:B------:R-:W-:Y:S05]  /*7870*/  WARPSYNC.COLLECTIVE R15, `(.L_x_183) ;  /* 0x000000000f0c7348 */ /* 0x000fea0003c00000 */
[----:B------:R-:W-:Y:S02]  /*7880*/  ELECT P6, UR62, PT ;  /* 0x00000000003e782f */ /* 0x000fe400038c0000 */
[----:B------:R-:W-:Y:S01]  /*7890*/  MOV R14, UR62 ;  /* 0x0000003e000e7c02 */ /* 0x000fe20008000f00 */
[----:B------:R-:W-:Y:S10]  /*78a0*/  ENDCOLLECTIVE ;  /* 0x000000000000791b */ /* 0x000ff40003800000 */
.L_x_183:
[----:B------:R-:W-:Y:S05]  /*78b0*/  BSYNC B1 ;  /* 0x0000000000017941 */ /* 0x000fea0003800000 */
.L_x_182:
[----:B------:R-:W-:Y:S05]  /*78c0*/  BRA `(.L_x_184) ;  /* 0xfffffff000747947 */ /* 0x000fea000383ffff */
.L_x_166:
[----:B0-----:R0:W1:Y:S02]  /*78d0*/  SYNCS.PHASECHK.TRANS64.TRYWAIT P1, [R14+URZ+0x18], R7 ;  /* 0x000018070e0075a7 */ /* 0x001064000802017f */
[----:B-1----:R-:W-:Y:S05]  /*78e0*/  @!P1 NANOSLEEP.SYNCS 0x989680 ;  /* 0x009896800000995d */ /* 0x002fea0003900000 */
[----:B------:R-:W1:Y:S02]  /*78f0*/  @!P1 SYNCS.PHASECHK.TRANS64 P1, [R14+URZ+0x18], R7 ;  /* 0x000018070e0095a7 */ /* 0x000e64000802007f */
[----:B-1----:R-:W-:Y:S05]  /*7900*/  @!P1 BRA `(.L_x_166) ;  /* 0xfffffffc00f09947 */ /* 0x002fea000383ffff */
[----:B------:R-:W-:Y:S05]  /*7910*/  BRA `(.L_x_185) ;  /* 0xfffffff000a87947 */ /* 0x000fea000383ffff */
.L_x_175:
[----:B------:R-:W-:Y:S01]  /*7920*/  BSSY B0, `(.L_x_186) ;  /* 0x0000006000007945 */ /* 0x000fe20003800000 */
[----:B------:R-:W-:-:S07]  /*7930*/  IMAD.MOV.U32 R15, RZ, RZ, -0x1 ;  /* 0xffffffffff0f7424 */ /* 0x000fce00078e00ff */
[----:B------:R-:W-:Y:S05]  /*7940*/  WARPSYNC.COLLECTIVE R15, `(.L_x_187) ;  /* 0x000000000f0c7348 */ /* 0x000fea0003c00000 */
[----:B------:R-:W-:Y:S02]  /*7950*/  ELECT P6, UR62, PT ;  /* 0x00000000003e782f */ /* 0x000fe400038c0000 */
[----:B------:R-:W-:Y:S01]  /*7960*/  MOV R14, UR62 ;  /* 0x0000003e000e7c02 */ /* 0x000fe20008000f00 */
[----:B------:R-:W-:Y:S10]  /*7970*/  ENDCOLLECTIVE ;  /* 0x000000000000791b */ /* 0x000ff40003800000 */
.L_x_187:
[----:B------:R-:W-:Y:S05]  /*7980*/  BSYNC B0 ;  /* 0x0000000000007941 */ /* 0x000fea0003800000 */
.L_x_186:
[----:B------:R-:W-:Y:S05]  /*7990*/  BRA `(.L_x_188) ;  /* 0xfffffff800f07947 */ /* 0x000fea000383ffff */
.L_x_179:
[----:B0-----:R0:W1:Y:S02]  /*79a0*/  SYNCS.PHASECHK.TRANS64.TRYWAIT P0, [R7+URZ], R2 ;  /* 0x00000002070075a7 */ /* 0x001064000800017f */
[----:B-1----:R-:W-:Y:S05]  /*79b0*/  @!P0 NANOSLEEP.SYNCS 0x989680 ;  /* 0x009896800000895d */ /* 0x002fea0003900000 */
[----:B------:R-:W1:Y:S02]  /*79c0*/  @!P0 SYNCS.PHASECHK.TRANS64 P0, [R7+URZ], R2 ;  /* 0x00000002070085a7 */ /* 0x000e64000800007f */
[----:B-1----:R-:W-:Y:S05]  /*79d0*/  @!P0 BRA `(.L_x_179) ;  /* 0xfffffffc00f08947 */ /* 0x002fea000383ffff */
[----:B------:R-:W-:Y:S05]  /*79e0*/  BRA `(.L_x_189) ;  /* 0xfffffffc00307947 */ /* 0x000fea000383ffff */
.L_x_180:
[----:B0-----:R0:W1:Y:S02]  /*79f0*/  SYNCS.PHASECHK.TRANS64.TRYWAIT P0, [R9+URZ], R4 ;  /* 0x00000004090075a7 */ /* 0x001064000800017f */
[----:B-1----:R-:W-:Y:S05]  /*7a00*/  @!P0 NANOSLEEP.SYNCS 0x989680 ;  /* 0x009896800000895d */ /* 0x002fea0003900000 */
[----:B------:R-:W1:Y:S02]  /*7a10*/  @!P0 SYNCS.PHASECHK.TRANS64 P0, [R9+URZ], R4 ;  /* 0x00000004090085a7 */ /* 0x000e64000800007f */
[----:B-1----:R-:W-:Y:S05]  /*7a20*/  @!P0 BRA `(.L_x_180) ;  /* 0xfffffffc00f08947 */ /* 0x002fea000383ffff */
[----:B------:R-:W-:Y:S05]  /*7a30*/  BRA `(.L_x_190) ;  /* 0xfffffffc00387947 */ /* 0x000fea000383ffff */
.L_x_191:
[----:B------:R-:W-:-:S00]  /*7a40*/  BRA `(.L_x_191) ;  /* 0xfffffffc00fc7947 */ /* 0x000fc0000383ffff */
[----:B------:R-:W-:-:S00]  /*7a50*/  NOP ;  /* 0x0000000000007918 */ /* 0x000fc00000000000 */
        /* <DEDUP_REMOVED lines=10> */
.L_x_192:


//--------------------- .nv.global.init           --------------------------
	.section	.nv.global.init,"aw",@progbits
.nv.global.init:
	.type		$str$22,@object
	.size		$str$22,($str$23 - $str$22)
$str$22:
        /*0000*/ 	.byte	0x6b, 0x5f, 0x74, 0x69, 0x6c, 0x65, 0x5f, 0x63, 0x6f, 0x75, 0x6e, 0x74, 0x20, 0x3e, 0x3d, 0x20
        /*0010*/ 	.byte	0x31, 0x00
	.type		$str$23,@object
	.size		$str$23,(__unnamed_1 - $str$23)
$str$23:
        /*0012*/ 	.byte	0x2f, 0x74, 0x6d, 0x70, 0x2f, 0x63, 0x75, 0x74, 0x6c, 0x61, 0x73, 0x73, 0x5f, 0x73, 0x77, 0x65
        /*0022*/ 	.byte	0x65, 0x70, 0x5f, 0x73, 0x72, 0x63, 0x2f, 0x69, 0x6e, 0x63, 0x6c, 0x75, 0x64, 0x65, 0x2f, 0x63
        /*0032*/ 	.byte	0x75, 0x74, 0x6c, 0x61, 0x73, 0x73, 0x2f, 0x67, 0x65, 0x6d, 0x6d, 0x2f, 0x63, 0x6f, 0x6c, 0x6c
        /*0042*/ 	.byte	0x65, 0x63, 0x74, 0x69, 0x76, 0x65, 0x2f, 0x73, 0x6d, 0x39, 0x30, 0x5f, 0x6d, 0x6d, 0x61, 0x5f
        /*0052*/ 	.byte	0x74, 0x6d, 0x61, 0x5f, 0x67, 0x6d, 0x6d, 0x61, 0x5f, 0x73, 0x73, 0x5f, 0x77, 0x61, 0x72, 0x70
        /*0062*/ 	.byte	0x73, 0x70, 0x65, 0x63, 0x69, 0x61, 0x6c, 0x69, 0x7a, 0x65, 0x64, 0x2e, 0x68, 0x70, 0x70, 0x00
	.type		__unnamed_1,@object
	.size		__unnamed_1,(.L_0 - __unnamed_1)
__unnamed_1:
        /*0072*/ 	.byte	0x76, 0x6f, 0x69, 0x64, 0x20, 0x63, 0x75, 0x74, 0x6c, 0x61, 0x73, 0x73, 0x3a, 0x3a, 0x67, 0x65
        /* <DEDUP_REMOVED lines=180> */
        /*0bc2*/ 	.byte	0x69, 0x74, 0x79, 0x5d, 0x00
.L_0:


//--------------------- .nv.shared._ZN7cutlass13device_kernelINS_4gemm6kernel13GemmUniversalIN4cute5tupleIJiiiiEEENS1_10collective13CollectiveMmaINS1_34MainloopSm90TmaGmmaWarpSpecializedILi3ENS5_IJNS4_1CILi1EEESB_SB_EEENS1_35KernelTmaWarpSpecializedCooperativeEEENS5_IJNSA_ILi128EEESF_NSA_ILi32EEEEEENS_10bfloat16_tENS5_IJlSB_lEEESI_SJ_NS4_8TiledMMAINS4_8MMA_AtomIJNS4_4SM904GMMA28MMA_64x128x16_F32BF16BF16_SSILNSN_5MajorE0ELSP_0ELNSN_7ScaleInE1ELSQ_1EEEEEENS4_6LayoutINS5_IJNSA_ILi2EEESB_SB_EEENS5_IJSB_NSA_ILi0EEESW_EEEEENS5_IJNS4_10UnderscoreESZ_SZ_EEEEENS4_13SM90_TMA_LOADENS4_14ComposedLayoutINS4_7SwizzleILi2ELi4ELi3EEENS4_18smem_ptr_flag_bitsILi16EEENST_INS5_IJNSA_ILi8EEESG_EEENS5_IJSG_SB_EEEEEEEvNS4_8identityES12_S1C_vS1D_EENS_8epilogue10collective6detail29Sm90TmaWarpSpecializedAdapterINS1G_15DefaultEpilogueISI_SJ_SJ_NS1F_6thread17LinearCombinationISI_Li1EffLNS1K_9ScaleType4KindE0ELNS_15FloatRoundStyleE2ESI_EENS1_15EpilogueDefaultEEEEEvvEEEEvNT_6ParamsE --------------------------
	.section	.nv.shared._ZN7cutlass13device_kernelINS_4gemm6kernel13GemmUniversalIN4cute5tupleIJiiiiEEENS1_10collective13CollectiveMmaINS1_34MainloopSm90TmaGmmaWarpSpecializedILi3ENS5_IJNS4_1CILi1EEESB_SB_EEENS1_35KernelTmaWarpSpecializedCooperativeEEENS5_IJNSA_ILi128EEESF_NSA_ILi32EEEEEENS_10bfloat16_tENS5_IJlSB_lEEESI_SJ_NS4_8TiledMMAINS4_8MMA_AtomIJNS4_4SM904GMMA28MMA_64x128x16_F32BF16BF16_SSILNSN_5MajorE0ELSP_0ELNSN_7ScaleInE1ELSQ_1EEEEEENS4_6LayoutINS5_IJNSA_ILi2EEESB_SB_EEENS5_IJSB_NSA_ILi0EEESW_EEEEENS5_IJNS4_10UnderscoreESZ_SZ_EEEEENS4_13SM90_TMA_LOADENS4_14ComposedLayoutINS4_7SwizzleILi2ELi4ELi3EEENS4_18smem_ptr_flag_bitsILi16EEENST_INS5_IJNSA_ILi8EEESG_EEENS5_IJSG_SB_EEEEEEEvNS4_8identityES12_S1C_vS1D_EENS_8epilogue10collective6detail29Sm90TmaWarpSpecializedAdapterINS1G_15DefaultEpilogueISI_SJ_SJ_NS1F_6thread17LinearCombinationISI_Li1EffLNS1K_9ScaleType4KindE0ELNS_15FloatRoundStyleE2ESI_EENS1_15EpilogueDefaultEEEEEvvEEEEvNT_6ParamsE,"aw",@nobits
	.sectionflags	@""
	.align	16
	.zero		1024


//--------------------- .nv.shared.reserved.0     --------------------------
	.section	.nv.shared.reserved.0,"aw",@nobits
	.weak		__nv_reservedSMEM_offset_0_alias
	.size		__nv_reservedSMEM_offset_0_alias, 0, 0
	.other		__nv_reservedSMEM_offset_0_alias,@"STO_CUDA_RESERVED_SHARED STV_DEFAULT"
__nv_reservedSMEM_offset_0_alias:
	.zero		0


//--------------------- .nv.global                --------------------------
	.section	.nv.global,"aw",@nobits
.nv.global:
	.type		_ZN39_INTERNAL_4ae7aafa_4_k_cu_bf2e32be_26684cute1_E,@object
	.size		_ZN39_INTERNAL_4ae7aafa_4_k_cu_bf2e32be_26684cute1_E,(_ZN39_INTERNAL_4ae7aafa_4_k_cu_bf2e32be_26684cuda3std3__45__cpo6cbeginE - _ZN39_INTERNAL_4ae7aafa_4_k_cu_bf2e32be_26684cute1_E)
_ZN39_INTERNAL_4ae7aafa_4_k_cu_bf2e32be_26684cute1_E:
	.zero		1
	.type		_ZN39_INTERNAL_4ae7aafa_4_k_cu_bf2e32be_26684cuda3std3__45__cpo6cbeginE,@object
	.size		_ZN39_INTERNAL_4ae7aafa_4_k_cu_bf2e32be_26684cuda3std3__45__cpo6cbeginE,(_ZN39_INTERNAL_4ae7aafa_4_k_cu_bf2e32be_26684cuda3std3__48in_placeE - _ZN39_INTERNAL_4ae7aafa_4_k_cu_bf2e32be_26684cuda3std3__45__cpo6cbeginE)
_ZN39_INTERNAL_4ae7aafa_4_k_cu_bf2e32be_26684cuda3std3__45__cpo6cbeginE:
	.zero		1
	.type		_ZN39_INTERNAL_4ae7aafa_4_k_cu_bf2e32be_26684cuda3std3__48in_placeE,@object
	.size		_ZN39_INTERNAL_4ae7aafa_4_k_cu_bf2e32be_26684cuda3std3__48in_placeE,(_ZN39_INTERNAL_4ae7aafa_4_k_cu_bf2e32be_26684cuda3std6ranges3__45__cpo9iter_moveE - _ZN39_INTERNAL_4ae7aafa_4_k_cu_bf2e32be_26684cuda3std3__48in_placeE)
_ZN39_INTERNAL_4ae7aafa_4_k_cu_bf2e32be_26684cuda3std3__48in_placeE:
	.zero		1
	.type		_ZN39_INTERNAL_4ae7aafa_4_k_cu_bf2e32be_26684cuda3std6ranges3__45__cpo9iter_moveE,@object
	.size		_ZN39_INTERNAL_4ae7aafa_4_k_cu_bf2e32be_26684cuda3std6ranges3__45__cpo9iter_moveE,(_ZN39_INTERNAL_4ae7aafa_4_k_cu_bf2e32be_26684cuda3std3__45__cpo5beginE - _ZN39_INTERNAL_4ae7aafa_4_k_cu_bf2e32be_26684cuda3std6ranges3__45__cpo9iter_moveE)
_ZN39_INTERNAL_4ae7aafa_4_k_cu_bf2e32be_26684cuda3std6ranges3__45__cpo9iter_moveE:
	.zero		1
	.type		_ZN39_INTERNAL_4ae7aafa_4_k_cu_bf2e32be_26684cuda3std3__45__cpo5beginE,@object
	.size		_ZN39_INTERNAL_4ae7aafa_4_k_cu_bf2e32be_26684cuda3std3__45__cpo5beginE,(_ZN39_INTERNAL_4ae7aafa_4_k_cu_bf2e32be_26684cuda3std3__441_GLOBAL__N__4ae7aafa_4_k_cu_bf2e32be_26686ignoreE - _ZN39_INTERNAL_4ae7aafa_4_k_cu_bf2e32be_26684cuda3std3__45__cpo5beginE)
_ZN39_INTERNAL_4ae7aafa_4_k_cu_bf2e32be_26684cuda3std3__45__cpo5beginE:
	.zero		1
	.type		_ZN39_INTERNAL_4ae7aafa_4_k_cu_bf2e32be_26684cuda3std3__441_GLOBAL__N__4ae7aafa_4_k_cu_bf2e32be_26686ignoreE,@object
	.size		_ZN39_INTERNAL_4ae7aafa_4_k_cu_bf2e32be_26684cuda3std3__441_GLOBAL__N__4ae7aafa_4_k_cu_bf2e32be_26686ignoreE,(_ZN39_INTERNAL_4ae7aafa_4_k_cu_bf2e32be_26684cute7productE - _ZN39_INTERNAL_4ae7aafa_4_k_cu_bf2e32be_26684cuda3std3__441_GLOBAL__N__4ae7aafa_4_k_cu_bf2e32be_26686ignoreE)
_ZN39_INTERNAL_4ae7aafa_4_k_cu_bf2e32be_26684cuda3std3__441_GLOBAL__N__4ae7aafa_4_k_cu_bf2e32be_26686ignoreE:
	.zero		1
	.type		_ZN39_INTERNAL_4ae7aafa_4_k_cu_bf2e32be_26684cute7productE,@object
	.size		_ZN39_INTERNAL_4ae7aafa_4_k_cu_bf2e32be_26684cute7productE,(_ZN39_INTERNAL_4ae7aafa_4_k_cu_bf2e32be_26684cuda3std3__45__cpo3endE - _ZN39_INTERNAL_4ae7aafa_4_k_cu_bf2e32be_26684cute7productE)
_ZN39_INTERNAL_4ae7aafa_4_k_cu_bf2e32be_26684cute7productE:
	.zero		1
	.type		_ZN39_INTERNAL_4ae7aafa_4_k_cu_bf2e32be_26684cuda3std3__45__cpo3endE,@object
	.size		_ZN39_INTERNAL_4ae7aafa_4_k_cu_bf2e32be_26684cuda3std3__45__cpo3endE,(_ZN39_INTERNAL_4ae7aafa_4_k_cu_bf2e32be_26684cuda3std3__419piecewise_constructE - _ZN39_INTERNAL_4ae7aafa_4_k_cu_bf2e32be_26684cuda3std3__45__cpo3endE)
_ZN39_INTERNAL_4ae7aafa_4_k_cu_bf2e32be_26684cuda3std3__45__cpo3endE:
	.zero		1
	.type		_ZN39_INTERNAL_4ae7aafa_4_k_cu_bf2e32be_26684cuda3std3__419piecewise_constructE,@object
	.size		_ZN39_INTERNAL_4ae7aafa_4_k_cu_bf2e32be_26684cuda3std3__419piecewise_constructE,(_ZN39_INTERNAL_4ae7aafa_4_k_cu_bf2e32be_26684cuda3std3__45__cpo4cendE - _ZN39_INTERNAL_4ae7aafa_4_k_cu_bf2e32be_26684cuda3std3__419piecewise_constructE)
_ZN39_INTERNAL_4ae7aafa_4_k_cu_bf2e32be_26684cuda3std3__419piecewise_constructE:
	.zero		1
	.type		_ZN39_INTERNAL_4ae7aafa_4_k_cu_bf2e32be_26684cuda3std3__45__cpo4cendE,@object
	.size		_ZN39_INTERNAL_4ae7aafa_4_k_cu_bf2e32be_26684cuda3std3__45__cpo4cendE,(_ZN39_INTERNAL_4ae7aafa_4_k_cu_bf2e32be_26684cuda3std6ranges3__45__cpo4swapE - _ZN39_INTERNAL_4ae7aafa_4_k_cu_bf2e32be_26684cuda3std3__45__cpo4cendE)
_ZN39_INTERNAL_4ae7aafa_4_k_cu_bf2e32be_26684cuda3std3__45__cpo4cendE:
	.zero		1
	.type		_ZN39_INTERNAL_4ae7aafa_4_k_cu_bf2e32be_26684cuda3std6ranges3__45__cpo4swapE,@object
	.size		_ZN39_INTERNAL_4ae7aafa_4_k_cu_bf2e32be_26684cuda3std6ranges3__45__cpo4swapE,(.L_8 - _ZN39_INTERNAL_4ae7aafa_4_k_cu_bf2e32be_26684cuda3std6ranges3__45__cpo4swapE)
_ZN39_INTERNAL_4ae7aafa_4_k_cu_bf2e32be_26684cuda3std6ranges3__45__cpo4swapE:
	.zero		1
.L_8:


//--------------------- .nv.constant0._ZN7cutlass13device_kernelINS_4gemm6kernel13GemmUniversalIN4cute5tupleIJiiiiEEENS1_10collective13CollectiveMmaINS1_34MainloopSm90TmaGmmaWarpSpecializedILi3ENS5_IJNS4_1CILi1EEESB_SB_EEENS1_35KernelTmaWarpSpecializedCooperativeEEENS5_IJNSA_ILi128EEESF_NSA_ILi32EEEEEENS_10bfloat16_tENS5_IJlSB_lEEESI_SJ_NS4_8TiledMMAINS4_8MMA_AtomIJNS4_4SM904GMMA28MMA_64x128x16_F32BF16BF16_SSILNSN_5MajorE0ELSP_0ELNSN_7ScaleInE1ELSQ_1EEEEEENS4_6LayoutINS5_IJNSA_ILi2EEESB_SB_EEENS5_IJSB_NSA_ILi0EEESW_EEEEENS5_IJNS4_10UnderscoreESZ_SZ_EEEEENS4_13SM90_TMA_LOADENS4_14ComposedLayoutINS4_7SwizzleILi2ELi4ELi3EEENS4_18smem_ptr_flag_bitsILi16EEENST_INS5_IJNSA_ILi8EEESG_EEENS5_IJSG_SB_EEEEEEEvNS4_8identityES12_S1C_vS1D_EENS_8epilogue10collective6detail29Sm90TmaWarpSpecializedAdapterINS1G_15DefaultEpilogueISI_SJ_SJ_NS1F_6thread17LinearCombinationISI_Li1EffLNS1K_9ScaleType4KindE0ELNS_15FloatRoundStyleE2ESI_EENS1_15EpilogueDefaultEEEEEvvEEEEvNT_6ParamsE --------------------------
	.section	.nv.constant0._ZN7cutlass13device_kernelINS_4gemm6kernel13GemmUniversalIN4cute5tupleIJiiiiEEENS1_10collective13CollectiveMmaINS1_34MainloopSm90TmaGmmaWarpSpecializedILi3ENS5_IJNS4_1CILi1EEESB_SB_EEENS1_35KernelTmaWarpSpecializedCooperativeEEENS5_IJNSA_ILi128EEESF_NSA_ILi32EEEEEENS_10bfloat16_tENS5_IJlSB_lEEESI_SJ_NS4_8TiledMMAINS4_8MMA_AtomIJNS4_4SM904GMMA28MMA_64x128x16_F32BF16BF16_SSILNSN_5MajorE0ELSP_0ELNSN_7ScaleInE1ELSQ_1EEEEEENS4_6LayoutINS5_IJNSA_ILi2EEESB_SB_EEENS5_IJSB_NSA_ILi0EEESW_EEEEENS5_IJNS4_10UnderscoreESZ_SZ_EEEEENS4_13SM90_TMA_LOADENS4_14ComposedLayoutINS4_7SwizzleILi2ELi4ELi3EEENS4_18smem_ptr_flag_bitsILi16EEENST_INS5_IJNSA_ILi8EEESG_EEENS5_IJSG_SB_EEEEEEEvNS4_8identityES12_S1C_vS1D_EENS_8epilogue10collective6detail29Sm90TmaWarpSpecializedAdapterINS1G_15DefaultEpilogueISI_SJ_SJ_NS1F_6thread17LinearCombinationISI_Li1EffLNS1K_9ScaleType4KindE0ELNS_15FloatRoundStyleE2ESI_EENS1_15EpilogueDefaultEEEEEvvEEEEvNT_6ParamsE,"a",@progbits
	.sectionflags	@""
	.align	4
.nv.constant0._ZN7cutlass13device_kernelINS_4gemm6kernel13GemmUniversalIN4cute5tupleIJiiiiEEENS1_10collective13CollectiveMmaINS1_34MainloopSm90TmaGmmaWarpSpecializedILi3ENS5_IJNS4_1CILi1EEESB_SB_EEENS1_35KernelTmaWarpSpecializedCooperativeEEENS5_IJNSA_ILi128EEESF_NSA_ILi32EEEEEENS_10bfloat16_tENS5_IJlSB_lEEESI_SJ_NS4_8TiledMMAINS4_8MMA_AtomIJNS4_4SM904GMMA28MMA_64x128x16_F32BF16BF16_SSILNSN_5MajorE0ELSP_0ELNSN_7ScaleInE1ELSQ_1EEEEEENS4_6LayoutINS5_IJNSA_ILi2EEESB_SB_EEENS5_IJSB_NSA_ILi0EEESW_EEEEENS5_IJNS4_10UnderscoreESZ_SZ_EEEEENS4_13SM90_TMA_LOADENS4_14ComposedLayoutINS4_7SwizzleILi2ELi4ELi3EEENS4_18smem_ptr_flag_bitsILi16EEENST_INS5_IJNSA_ILi8EEESG_EEENS5_IJSG_SB_EEEEEEEvNS4_8identityES12_S1C_vS1D_EENS_8epilogue10collective6detail29Sm90TmaWarpSpecializedAdapterINS1G_15DefaultEpilogueISI_SJ_SJ_NS1F_6thread17LinearCombinationISI_Li1EffLNS1K_9ScaleType4KindE0ELNS_15FloatRoundStyleE2ESI_EENS1_15EpilogueDefaultEEEEEvvEEEEvNT_6ParamsE:
	.zero		1664


//--------------------- SYMBOLS --------------------------

	.type		.nv.reservedSmem.offset0,@object
	.size		.nv.reservedSmem.offset0,0x4
	.type		__assertfail,@function
